def gluon_tcgen05(
    a_ptr,
    b_ptr,
    c_ptr,
    M,
    N,
    K,
    stride_am,
    stride_bk,
    stride_cm,
    BLOCK_M: gl.constexpr,
    BLOCK_N: gl.constexpr,
    BLOCK_K: gl.constexpr,
    DTYPE: gl.constexpr,
    A_LAYOUT: gl.constexpr,
    B_LAYOUT: gl.constexpr,
    C_LAYOUT: gl.constexpr,
    B_SHAPE: gl.constexpr,
    TMEM_LAYOUT: gl.constexpr,
    TMEM_REG: gl.constexpr,
    TRANS_B: gl.constexpr,
    NUM_BUFFERS: gl.constexpr,
):
    a_desc = tma.make_tensor_descriptor(
        a_ptr, [M, K], [stride_am, 1], [BLOCK_M, BLOCK_K], A_LAYOUT
    )
    b_desc = tma.make_tensor_descriptor(
        b_ptr,
        [N, K] if TRANS_B else [K, N],
        [stride_bk, 1],
        B_SHAPE,
        B_LAYOUT,
    )
    c_desc = tma.make_tensor_descriptor(
        c_ptr, [M, N], [stride_cm, 1], [BLOCK_M, BLOCK_N], C_LAYOUT
    )

    a_bufs = gl.allocate_shared_memory(
        DTYPE, [NUM_BUFFERS, BLOCK_M, BLOCK_K], A_LAYOUT
    )
    b_bufs = gl.allocate_shared_memory(DTYPE, [NUM_BUFFERS] + B_SHAPE, B_LAYOUT)

    pid_m = gl.program_id(0)
    pid_n = gl.program_id(1)
    off_m = pid_m * BLOCK_M
    off_n = pid_n * BLOCK_N

    tma_bars = gl.allocate_shared_memory(
        gl.int64, [NUM_BUFFERS, 1], mbarrier.MBarrierLayout()
    )
    mma_bars = gl.allocate_shared_memory(
        gl.int64, [NUM_BUFFERS, 1], mbarrier.MBarrierLayout()
    )
    for i in gl.static_range(NUM_BUFFERS):
        mbarrier.init(tma_bars.index(i), count=1)
        mbarrier.init(mma_bars.index(i), count=1)

    acc_tmem = allocate_tensor_memory(gl.float32, [BLOCK_M, BLOCK_N], TMEM_LAYOUT)
    idx = 0
    phase = 0
    use_acc = False
    for k in range(0, K, BLOCK_K):
        a = a_bufs.index(idx)
        b = b_bufs.index(idx)
        tma_bar = tma_bars.index(idx)
        mma_bar = mma_bars.index(idx)
        mbarrier.expect(
            tma_bar, a_desc.block_type.nbytes + b_desc.block_type.nbytes
        )
        tma.async_copy_global_to_shared(a_desc, [off_m, k], tma_bar, a)
        tma.async_copy_global_to_shared(
            b_desc, [off_n, k] if TRANS_B else [k, off_n], tma_bar, b
        )
        mbarrier.wait(tma_bar, phase=phase)

        if TRANS_B:
            b = b.permute((1, 0))
        tcgen05_mma(a, b, acc_tmem, use_acc=use_acc)
        tcgen05_commit(mma_bar)
        mbarrier.wait(mma_bar, phase=phase)
        use_acc = True

        idx += 1
        if idx == NUM_BUFFERS:
            idx = 0
            phase ^= 1

    for i in gl.static_range(NUM_BUFFERS):
        mbarrier.invalidate(tma_bars.index(i))
        mbarrier.invalidate(mma_bars.index(i))

    acc = acc_tmem.load(TMEM_REG)
    c_smem = gl.allocate_shared_memory(DTYPE, [BLOCK_M, BLOCK_N], C_LAYOUT)
    c_smem.store(acc.to(DTYPE))
    fence_async_shared()
    tma.async_copy_shared_to_global(c_desc, [off_m, off_n], c_smem)
    tma.store_wait(pendings=0)

# config = {"BLOCK_K": 64, "BLOCK_M": 128, "BLOCK_N": 128, "arch": "sm_100", "dtype": "fp8e4m3", "num_buffers": 2, "num_warps": 4, "trans_b": 1}
# arch = sm_100


// ===== COMPILED SASS (sm_100a) =====

	.target	sm_100a

	.elftype	@"ET_EXEC"


//--------------------- .note.nv.tkinfo           --------------------------
	.section	.note.nv.tkinfo,"",@"SHT_NOTE"
	.sectionflags	@"SHF_NOTE_NV_TKINFO"
	.tkinfo
        /*0018*/ 	.word	0x00000081
        /*0030*/ 	.string	""
        /*0030*/ 	.string	"ptxas-blackwell"
        /*0030*/ 	.string	"Cuda compilation tools, release 12.9, V12.9.86"
        /*0030*/ 	.string	"Build cuda_12.9.r12.9/compiler.36037853_0"
        /*0030*/ 	.string	"-v  -suppress-debug-info  -lineinfo  -arch sm_100a "



//--------------------- .note.nv.cuver            --------------------------
	.section	.note.nv.cuver,"",@"SHT_NOTE"
	.sectionflags	@"SHF_NOTE_NV_CUVER"
        /*0018*/ 	.short	0x0001
        /*001a*/ 	.short	0x0064
        /*001c*/ 	.short	0x0001
        /*001e*/ 	.short	0x0000
        /*0020*/ 	.short	0x0001
        /*0022*/ 	.short	0x0000


//--------------------- .nv.info                  --------------------------
	.section	.nv.info,"",@"SHT_CUDA_INFO"
	.align	4


	//----- nvinfo : EIATTR_REGCOUNT
	.align		4
        /*0000*/ 	.byte	0x04, 0x2f
        /*0002*/ 	.short	(.L_4 - .L_3)
	.align		4
.L_3:
        /*0004*/ 	.word	index@(gluon_tcgen05)
        /*0008*/ 	.word	0x00000087


	//----- nvinfo : EIATTR_FRAME_SIZE
	.align		4
.L_4:
        /*000c*/ 	.byte	0x04, 0x11
        /*000e*/ 	.short	(.L_6 - .L_5)
	.align		4
.L_5:
        /*0010*/ 	.word	index@($__internal_2_$__cuda_sm10x_tcgen05_guardrail_trap_unallocated_columns_being_dealloced)
        /*0014*/ 	.word	0x00000000


	//----- nvinfo : EIATTR_FRAME_SIZE
	.align		4
.L_6:
        /*0018*/ 	.byte	0x04, 0x11
        /*001a*/ 	.short	(.L_8 - .L_7)
	.align		4
.L_7:
        /*001c*/ 	.word	index@($__internal_1_$__cuda_sm10x_tcgen05_guardrail_trap_phase_invalid_during_alloc)
        /*0020*/ 	.word	0x00000000


	//----- nvinfo : EIATTR_FRAME_SIZE
	.align		4
.L_8:
        /*0024*/ 	.byte	0x04, 0x11
        /*0026*/ 	.short	(.L_10 - .L_9)
	.align		4
.L_9:
        /*0028*/ 	.word	index@($__internal_0_$__cuda_sm10x_tcgen05_guardrail_trap_col_being_dealloced_not_returned_by_alloc)
        /*002c*/ 	.word	0x00000000


	//----- nvinfo : EIATTR_FRAME_SIZE
	.align		4
.L_10:
        /*0030*/ 	.byte	0x04, 0x11
        /*0032*/ 	.short	(.L_12 - .L_11)
	.align		4
.L_11:
        /*0034*/ 	.word	index@(gluon_tcgen05)
        /*0038*/ 	.word	0x00000000


	//----- nvinfo : EIATTR_MIN_STACK_SIZE
	.align		4
.L_12:
        /*003c*/ 	.byte	0x04, 0x12
        /*003e*/ 	.short	(.L_14 - .L_13)
	.align		4
.L_13:
        /*0040*/ 	.word	index@(gluon_tcgen05)
        /*0044*/ 	.word	0x00000000
.L_14:


//--------------------- .nv.info.gluon_tcgen05    --------------------------
	.section	.nv.info.gluon_tcgen05,"",@"SHT_CUDA_INFO"
	.sectionflags	@""
	.align	4


	//----- nvinfo : EIATTR_CUDA_API_VERSION
	.align		4
        /*0000*/ 	.byte	0x04, 0x37
        /*0002*/ 	.short	(.L_16 - .L_15)
.L_15:
        /*0004*/ 	.word	0x00000081


	//----- nvinfo : EIATTR_KPARAM_INFO
	.align		4
.L_16:
        /*0008*/ 	.byte	0x04, 0x17
        /*000a*/ 	.short	(.L_18 - .L_17)
.L_17:
        /*000c*/ 	.word	0x00000000
        /*0010*/ 	.short	0x000a
        /*0012*/ 	.short	0x0048
        /*0014*/ 	.byte	0x00, 0xf4, 0x21, 0x00


	//----- nvinfo : EIATTR_KPARAM_INFO
	.align		4
.L_18:
        /*0018*/ 	.byte	0x04, 0x17
        /*001a*/ 	.short	(.L_20 - .L_19)
.L_19:
        /*001c*/ 	.word	0x00000000
        /*0020*/ 	.short	0x0009
        /*0022*/ 	.short	0x0040
        /*0024*/ 	.byte	0x00, 0xf4, 0x21, 0x00


	//----- nvinfo : EIATTR_KPARAM_INFO
	.align		4
.L_20:
        /*0028*/ 	.byte	0x04, 0x17
        /*002a*/ 	.short	(.L_22 - .L_21)
.L_21:
        /*002c*/ 	.word	0x00000000
        /*0030*/ 	.short	0x0008
        /*0032*/ 	.short	0x0038
        /*0034*/ 	.byte	0x00, 0xf0, 0x21, 0x00


	//----- nvinfo : EIATTR_KPARAM_INFO
	.align		4
.L_22:
        /*0038*/ 	.byte	0x04, 0x17
        /*003a*/ 	.short	(.L_24 - .L_23)
.L_23:
        /*003c*/ 	.word	0x00000000
        /*0040*/ 	.short	0x0007
        /*0042*/ 	.short	0x0030
        /*0044*/ 	.byte	0x00, 0xf0, 0x21, 0x00


	//----- nvinfo : EIATTR_KPARAM_INFO
	.align		4
.L_24:
        /*0048*/ 	.byte	0x04, 0x17
        /*004a*/ 	.short	(.L_26 - .L_25)
.L_25:
        /*004c*/ 	.word	0x00000000
        /*0050*/ 	.short	0x0006
        /*0052*/ 	.short	0x0028
        /*0054*/ 	.byte	0x00, 0xf0, 0x21, 0x00


	//----- nvinfo : EIATTR_KPARAM_INFO
	.align		4
.L_26:
        /*0058*/ 	.byte	0x04, 0x17
        /*005a*/ 	.short	(.L_28 - .L_27)
.L_27:
        /*005c*/ 	.word	0x00000000
        /*0060*/ 	.short	0x0005
        /*0062*/ 	.short	0x0020
        /*0064*/ 	.byte	0x00, 0xf0, 0x11, 0x00


	//----- nvinfo : EIATTR_KPARAM_INFO
	.align		4
.L_28:
        /*0068*/ 	.byte	0x04, 0x17
        /*006a*/ 	.short	(.L_30 - .L_29)
.L_29:
        /*006c*/ 	.word	0x00000000
        /*0070*/ 	.short	0x0004
        /*0072*/ 	.short	0x001c
        /*0074*/ 	.byte	0x00, 0xf0, 0x11, 0x00


	//----- nvinfo : EIATTR_KPARAM_INFO
	.align		4
.L_30:
        /*0078*/ 	.byte	0x04, 0x17
        /*007a*/ 	.short	(.L_32 - .L_31)
.L_31:
        /*007c*/ 	.word	0x00000000
        /*0080*/ 	.short	0x0003
        /*0082*/ 	.short	0x0018
        /*0084*/ 	.byte	0x00, 0xf0, 0x11, 0x00


	//----- nvinfo : EIATTR_KPARAM_INFO
	.align		4
.L_32:
        /*0088*/ 	.byte	0x04, 0x17
        /*008a*/ 	.short	(.L_34 - .L_33)
.L_33:
        /*008c*/ 	.word	0x00000000
        /*0090*/ 	.short	0x0002
        /*0092*/ 	.short	0x0010
        /*0094*/ 	.byte	0x00, 0xf4, 0x21, 0x00


	//----- nvinfo : EIATTR_KPARAM_INFO
	.align		4
.L_34:
        /*0098*/ 	.byte	0x04, 0x17
        /*009a*/ 	.short	(.L_36 - .L_35)
.L_35:
        /*009c*/ 	.word	0x00000000
        /*00a0*/ 	.short	0x0001
        /*00a2*/ 	.short	0x0008
        /*00a4*/ 	.byte	0x00, 0xf4, 0x21, 0x00


	//----- nvinfo : EIATTR_KPARAM_INFO
	.align		4
.L_36:
        /*00a8*/ 	.byte	0x04, 0x17
        /*00aa*/ 	.short	(.L_38 - .L_37)
.L_37:
        /*00ac*/ 	.word	0x00000000
        /*00b0*/ 	.short	0x0000
        /*00b2*/ 	.short	0x0000
        /*00b4*/ 	.byte	0x00, 0xf4, 0x21, 0x00


	//----- nvinfo : EIATTR_AT_ENTRY_FRAGMENTS
	.align		4
.L_38:
        /*00b8*/ 	.byte	0x04, 0x4f
        /*00ba*/ 	.short	(.L_40 - .L_39)


	//   ....[0]....
.L_39:
        /*00bc*/ 	.word	0x00000004


	//----- nvinfo : EIATTR_RESERVED_SMEM_USED
	.align		4
.L_40:
        /*00c0*/ 	.byte	0x01, 0x41
	.zero		2


	//----- nvinfo : EIATTR_SPARSE_MMA_MASK
	.align		4
        /*00c4*/ 	.byte	0x03, 0x50
        /*00c6*/ 	.short	0x0000


	//----- nvinfo : EIATTR_TCGEN05_1CTA_USED
	.align		4
        /*00c8*/ 	.byte	0x01, 0x51
	.zero		2


	//----- nvinfo : EIATTR_MAXREG_COUNT
	.align		4
        /*00cc*/ 	.byte	0x03, 0x1b
        /*00ce*/ 	.short	0x00ff


	//----- nvinfo : EIATTR_NUM_BARRIERS
	.align		4
        /*00d0*/ 	.byte	0x02, 0x4c
        /*00d2*/ 	.byte	0x01
	.zero		1


	//----- nvinfo : EIATTR_INT_WARP_WIDE_INSTR_OFFSETS
	.align		4
        /*00d4*/ 	.byte	0x04, 0x31
        /*00d6*/ 	.short	(.L_42 - .L_41)


	//   ....[0]....
.L_41:
        /*00d8*/ 	.word	0x00001690


	//   ....[1]....
        /*00dc*/ 	.word	0x000016b0


	//   ....[2]....
        /*00e0*/ 	.word	0x00001740


	//   ....[3]....
        /*00e4*/ 	.word	0x000018f0


	//   ....[4]....
        /*00e8*/ 	.word	0x00001900


	//   ....[5]....
        /*00ec*/ 	.word	0x00001910


	//   ....[6]....
        /*00f0*/ 	.word	0x00001920


	//   ....[7]....
        /*00f4*/ 	.word	0x00001ba0


	//   ....[8]....
        /*00f8*/ 	.word	0x00001bb0


	//   ....[9]....
        /*00fc*/ 	.word	0x00001d20


	//   ....[10]....
        /*0100*/ 	.word	0x00001d70


	//   ....[11]....
        /*0104*/ 	.word	0x00001d80


	//   ....[12]....
        /*0108*/ 	.word	0x00001db0


	//   ....[13]....
        /*010c*/ 	.word	0x00001fc0


	//   ....[14]....
        /*0110*/ 	.word	0x00001fd0


	//   ....[15]....
        /*0114*/ 	.word	0x00002260


	//   ....[16]....
        /*0118*/ 	.word	0x00002270


	//   ....[17]....
        /*011c*/ 	.word	0x00002960


	//   ....[18]....
        /*0120*/ 	.word	0x000029b0


	//----- nvinfo : EIATTR_COOP_GROUP_MASK_REGIDS
	.align		4
.L_42:
        /*0124*/ 	.byte	0x04, 0x29
        /*0126*/ 	.short	(.L_44 - .L_43)


	//   ....[0]....
.L_43:
        /*0128*/ 	.word	0xffffffff


	//   ....[1]....
        /*012c*/ 	.word	0xffffffff


	//   ....[2]....
        /*0130*/ 	.word	0xffffffff


	//   ....[3]....
        /*0134*/ 	.word	0xffffffff


	//   ....[4]....
        /*0138*/ 	.word	0xffffffff


	//   ....[5]....
        /*013c*/ 	.word	0xffffffff


	//   ....[6]....
        /*0140*/ 	.word	0xffffffff


	//   ....[7]....
        /*0144*/ 	.word	0xffffffff


	//   ....[8]....
        /*0148*/ 	.word	0xffffffff


	//   ....[9]....
        /*014c*/ 	.word	0xffffffff


	//----- nvinfo : EIATTR_COOP_GROUP_INSTR_OFFSETS
	.align		4
.L_44:
        /*0150*/ 	.byte	0x04, 0x28
        /*0152*/ 	.short	(.L_46 - .L_45)


	//   ....[0]....
.L_45:
        /*0154*/ 	.word	0x00000050


	//   ....[1]....
        /*0158*/ 	.word	0x00000310


	//   ....[2]....
        /*015c*/ 	.word	0x000004f0


	//   ....[3]....
        /*0160*/ 	.word	0x00000980


	//   ....[4]....
        /*0164*/ 	.word	0x00000ac0


	//   ....[5]....
        /*0168*/ 	.word	0x00000fa0


	//   ....[6]....
        /*016c*/ 	.word	0x000010e0


	//   ....[7]....
        /*0170*/ 	.word	0x00001530


	//   ....[8]....
        /*0174*/ 	.word	0x000027f0


	//   ....[9]....
        /*0178*/ 	.word	0x00002a60


	//----- nvinfo : EIATTR_VRC_CTA_INIT_COUNT
	.align		4
.L_46:
        /*017c*/ 	.byte	0x02, 0x4a
        /*017e*/ 	.byte	0x80
	.zero		1


	//----- nvinfo : EIATTR_MBARRIER_INSTR_OFFSETS
	.align		4
        /*0180*/ 	.byte	0x04, 0x39
        /*0182*/ 	.short	(.L_48 - .L_47)


	//   ....[0]....
.L_47:
        /*0184*/ 	.word	0x00001760
        /*0188*/ 	.word	0x000000ff
        /*018c*/ 	.word	0x00008000
        /*0190*/ 	.short	0x0100
        /*0192*/ 	.byte	0x08
	.zero		1


	//   ....[1]....
        /*0194*/ 	.word	0x00001770
        /*0198*/ 	.word	0x000000ff
        /*019c*/ 	.word	0x00008010
        /*01a0*/ 	.short	0x0100
        /*01a2*/ 	.byte	0x08
	.zero		1


	//   ....[2]....
        /*01a4*/ 	.word	0x00001820
        /*01a8*/ 	.word	0x000000ff
        /*01ac*/ 	.word	0x00008008
        /*01b0*/ 	.short	0x0100
        /*01b2*/ 	.byte	0x08
	.zero		1


	//   ....[3]....
        /*01b4*/ 	.word	0x00001830
        /*01b8*/ 	.word	0x000000ff
        /*01bc*/ 	.word	0x00008018
        /*01c0*/ 	.short	0x0100
        /*01c2*/ 	.byte	0x08
	.zero		1


	//   ....[4]....
        /*01c4*/ 	.word	0x00001a00
        /*01c8*/ 	.word	0x000000ff
        /*01cc*/ 	.word	0x00008000
        /*01d0*/ 	.short	0x010a
        /*01d2*/ 	.byte	0x08
	.zero		1


	//   ....[5]....
        /*01d4*/ 	.word	0x00001c00
        /*01d8*/ 	.word	0x000000ff
        /*01dc*/ 	.word	0x00008010
        /*01e0*/ 	.short	0x010a
        /*01e2*/ 	.byte	0x08
	.zero		1


	//   ....[6]....
        /*01e4*/ 	.word	0x00001e20
        /*01e8*/ 	.word	0x000000ff
        /*01ec*/ 	.word	0x00008000
        /*01f0*/ 	.short	0x010a
        /*01f2*/ 	.byte	0x1c
	.zero		1


	//   ....[7]....
        /*01f4*/ 	.word	0x00002010
        /*01f8*/ 	.word	0x000000ff
        /*01fc*/ 	.word	0x00008010
        /*0200*/ 	.short	0x010a
        /*0202*/ 	.byte	0x1c
	.zero		1


	//   ....[8]....
        /*0204*/ 	.word	0x000020e0
        /*0208*/ 	.word	0x000000ff
        /*020c*/ 	.word	0x00008000
        /*0210*/ 	.short	0x0108
        /*0212*/ 	.byte	0x08
	.zero		1


	//   ....[9]....
        /*0214*/ 	.word	0x000020f0
        /*0218*/ 	.word	0x000000ff
        /*021c*/ 	.word	0x00008010
        /*0220*/ 	.short	0x0108
        /*0222*/ 	.byte	0x08
	.zero		1


	//   ....[10]....
        /*0224*/ 	.word	0x00002140
        /*0228*/ 	.word	0x000000ff
        /*022c*/ 	.word	0x00008008
        /*0230*/ 	.short	0x0108
        /*0232*/ 	.byte	0x08
	.zero		1


	//   ....[11]....
        /*0234*/ 	.word	0x00002150
        /*0238*/ 	.word	0x000000ff
        /*023c*/ 	.word	0x00008018
        /*0240*/ 	.short	0x0108
        /*0242*/ 	.byte	0x08
	.zero		1


	//   ....[12]....
        /*0244*/ 	.word	0x00002a80
        /*0248*/ 	.word	0x000000ff
        /*024c*/ 	.word	0x00008000
        /*0250*/ 	.short	0x010a
        /*0252*/ 	.byte	0x08
	.zero		1


	//   ....[13]....
        /*0254*/ 	.word	0x00002ab0
        /*0258*/ 	.word	0x000000ff
        /*025c*/ 	.word	0x00008010
        /*0260*/ 	.short	0x010a
        /*0262*/ 	.byte	0x08
	.zero		1


	//   ....[14]....
        /*0264*/ 	.word	0x00002ae0
        /*0268*/ 	.word	0x000000ff
        /*026c*/ 	.word	0x00008000
        /*0270*/ 	.short	0x010a
        /*0272*/ 	.byte	0x1c
	.zero		1


	//   ....[15]....
        /*0274*/ 	.word	0x00002b10
        /*0278*/ 	.word	0x000000ff
        /*027c*/ 	.word	0x00008010
        /*0280*/ 	.short	0x010a
        /*0282*/ 	.byte	0x1c
	.zero		1


	//----- nvinfo : EIATTR_NUM_MBARRIERS
	.align		4
.L_48:
        /*0284*/ 	.byte	0x03, 0x38
        /*0286*/ 	.short	0x0004


	//----- nvinfo : EIATTR_EXIT_INSTR_OFFSETS
	.align		4
        /*0288*/ 	.byte	0x04, 0x1c
        /*028a*/ 	.short	(.L_50 - .L_49)


	//   ....[0]....
.L_49:
        /*028c*/ 	.word	0x00002a70


	//----- nvinfo : EIATTR_REQNTID
	.align		4
.L_50:
        /*0290*/ 	.byte	0x04, 0x10
        /*0292*/ 	.short	(.L_52 - .L_51)
.L_51:
        /*0294*/ 	.word	0x00000080
        /*0298*/ 	.word	0x00000001
        /*029c*/ 	.word	0x00000001


	//----- nvinfo : EIATTR_CRS_STACK_SIZE
	.align		4
.L_52:
        /*02a0*/ 	.byte	0x04, 0x1e
        /*02a2*/ 	.short	(.L_54 - .L_53)
.L_53:
        /*02a4*/ 	.word	0x00000000


	//----- nvinfo : EIATTR_CBANK_PARAM_SIZE
	.align		4
.L_54:
        /*02a8*/ 	.byte	0x03, 0x19
        /*02aa*/ 	.short	0x0050


	//----- nvinfo : EIATTR_PARAM_CBANK
	.align		4
        /*02ac*/ 	.byte	0x04, 0x0a
        /*02ae*/ 	.short	(.L_56 - .L_55)
	.align		4
.L_55:
        /*02b0*/ 	.word	index@(.nv.constant0.gluon_tcgen05)
        /*02b4*/ 	.short	0x0380
        /*02b6*/ 	.short	0x0050


	//----- nvinfo : EIATTR_SW_WAR
	.align		4
.L_56:
        /*02b8*/ 	.byte	0x04, 0x36
        /*02ba*/ 	.short	(.L_58 - .L_57)
.L_57:
        /*02bc*/ 	.word	0x00000008
.L_58:


//--------------------- .nv.compat                --------------------------
	.section	.nv.compat,"",@"SHT_CUDA_COMPAT_INFO"
	.align	4
        /*0000*/ 	.byte	0x02, 0x02, 0x02, 0x00, 0x02, 0x05, 0x05, 0x00, 0x02, 0x03, 0x03, 0x00, 0x02, 0x06, 0x01, 0x00


//--------------------- .nv.callgraph             --------------------------
	.section	.nv.callgraph,"",@"SHT_CUDA_CALLGRAPH"
	.align	4
	.sectionentsize	8
	.align		4
        /*0000*/ 	.word	0x00000000
	.align		4
        /*0004*/ 	.word	0xffffffff
	.align		4
        /*0008*/ 	.word	0x00000000
	.align		4
        /*000c*/ 	.word	0xfffffffe
	.align		4
        /*0010*/ 	.word	0x00000000
	.align		4
        /*0014*/ 	.word	0xfffffffd
	.align		4
        /*0018*/ 	.word	0x00000000
	.align		4
        /*001c*/ 	.word	0xfffffffc


//--------------------- .text.gluon_tcgen05       --------------------------
	.section	.text.gluon_tcgen05,"ax",@progbits
	.align	128
        .global         gluon_tcgen05
        .type           gluon_tcgen05,@function
        .size           gluon_tcgen05,(.L_x_78 - gluon_tcgen05)
        .other          gluon_tcgen05,@"STO_CUDA_ENTRY STV_DEFAULT"
gluon_tcgen05:
.text.gluon_tcgen05:
[----:B------:R-:W1:Y:S01]  /*0000*/  LDC R1, c[0x0][0x37c] ;  /* 0x0000df00ff017b82 */ /* 0x000e620000000800 */
[----:B------:R-:W2:Y:S02]  /*0010*/  S2R R0, SR_TID.X ;  /* 0x0000000000007919 */ /* 0x000ea40000002100 */
[----:B--2---:R-:W-:-:S13]  /*0020*/  ISETP.GE.U32.AND P2, PT, R0, 0x20, PT ;  /* 0x000000200000780c */ /* 0x004fda0003f46070 */
[----:B------:R-:W-:Y:S05]  /*0030*/  @P2 BRA `(.L_x_0) ;  /* 0x0000000000b82947 */ /* 0x000fea0003800000 */
[----:B------:R-:W2:Y:S01]  /*0040*/  S2UR UR6, SR_CgaCtaId ;  /* 0x00000000000679c3 */ /* 0x000ea20000008800 */
[----:B------:R-:W-:Y:S01]  /*0050*/  NOP ;  /* 0x0000000000007918 */ /* 0x000fe20000000000 */
[----:B------:R-:W-:Y:S02]  /*0060*/  UMOV UR4, 0x40 ;  /* 0x0000004000047882 */ /* 0x000fe40000000000 */
[----:B--2---:R-:W-:-:S09]  /*0070*/  ULEA UR4, UR6, UR4, 0x18 ;  /* 0x0000000406047291 */ /* 0x004fd2000f8ec0ff */
[----:B------:R-:W2:Y:S01]  /*0080*/  LDS.U8 R2, [UR4] ;  /* 0x00000004ff027984 */ /* 0x000ea20008000000 */
[----:B------:R-:W-:Y:S02]  /*0090*/  UMOV UR4, 0x400 ;  /* 0x0000040000047882 */ /* 0x000fe40000000000 */
[----:B------:R-:W-:Y:S01]  /*00a0*/  ULEA UR4, UR6, UR4, 0x18 ;  /* 0x0000000406047291 */ /* 0x000fe2000f8ec0ff */
[----:B--2---:R-:W-:-:S13]  /*00b0*/  ISETP.NE.AND P0, PT, R2, RZ, PT ;  /* 0x000000ff0200720c */ /* 0x004fda0003f05270 */
[----:B------:R-:W-:Y:S05]  /*00c0*/  @P0 BRA `(.L_x_1) ;  /* 0x00000000007c0947 */ /* 0x000fea0003800000 */
[----:B------:R-:W-:-:S13]  /*00d0*/  ELECT P0, URZ, PT ;  /* 0x0000000000ff782f */ /* 0x000fda0003800000 */
[----:B------:R-:W-:Y:S05]  /*00e0*/  @!P0 BRA `(.L_x_2) ;  /* 0x0000000000848947 */ /* 0x000fea0003800000 */
[----:B------:R-:W-:Y:S01]  /*00f0*/  UMOV UR5, 0x4 ;  /* 0x0000000400057882 */ /* 0x000fe20000000000 */
[----:B------:R-:W-:Y:S02]  /*0100*/  IMAD.MOV.U32 R5, RZ, RZ, 0x1 ;  /* 0x00000001ff057424 */ /* 0x000fe400078e00ff */
[----:B------:R-:W-:Y:S02]  /*0110*/  IMAD.MOV.U32 R3, RZ, RZ, 0xf ;  /* 0x0000000fff037424 */ /* 0x000fe400078e00ff */
[----:B------:R-:W-:Y:S04]  /*0120*/  DEPBAR.LE SB2, 0x36 ;  /* 0x0000ad800000791a */ /* 0x000fe80000000000 */
[----:B------:R-:W2:Y:S02]  /*0130*/  UTCATOMSWS.FIND_AND_SET.ALIGN UP0, UR5, UR5 ;  /* 0x00000005000575e3 */ /* 0x000ea40008000800 */
[----:B--2---:R-:W-:-:S04]  /*0140*/  PLOP3.LUT P0, PT, PT, PT, UP0, 0x80, 0x8 ;  /* 0x000000000008781c */ /* 0x004fc80003f0f008 */
[----:B------:R-:W-:-:S04]  /*0150*/  SEL R2, RZ, 0xffffffff, !P0 ;  /* 0xffffffffff027807 */ /* 0x000fc80004000000 */
[----:B------:R-:W-:Y:S01]  /*0160*/  ISETP.NE.AND P0, PT, R2, RZ, PT ;  /* 0x000000ff0200720c */ /* 0x000fe20003f05270 */
[----:B------:R-:W-:-:S12]  /*0170*/  IMAD.U32 R2, RZ, RZ, UR5 ;  /* 0x00000005ff027e24 */ /* 0x000fd8000f8e00ff */
[----:B------:R-:W-:Y:S05]  /*0180*/  @P0 BRA `(.L_x_3) ;  /* 0x0000000000240947 */ /* 0x000fea0003800000 */
.L_x_4:
[----:B------:R-:W-:Y:S05]  /*0190*/  NANOSLEEP 0x64 ;  /* 0x000000640000795d */ /* 0x000fea0003800000 */
[----:B------:R-:W-:-:S05]  /*01a0*/  UMOV UR5, 0x4 ;  /* 0x0000000400057882 */ /* 0x000fca0000000000 */
[----:B------:R-:W-:Y:S04]  /*01b0*/  DEPBAR.LE SB2, 0x36 ;  /* 0x0000ad800000791a */ /* 0x000fe80000000000 */
[----:B------:R-:W2:Y:S02]  /*01c0*/  UTCATOMSWS.FIND_AND_SET.ALIGN UP0, UR5, UR5 ;  /* 0x00000005000575e3 */ /* 0x000ea40008000800 */
[----:B--2---:R-:W-:-:S04]  /*01d0*/  PLOP3.LUT P0, PT, PT, PT, UP0, 0x80, 0x8 ;  /* 0x000000000008781c */ /* 0x004fc80003f0f008 */
[----:B------:R-:W-:-:S04]  /*01e0*/  SEL R2, RZ, 0xffffffff, !P0 ;  /* 0xffffffffff027807 */ /* 0x000fc80004000000 */
[----:B------:R-:W-:Y:S01]  /*01f0*/  ISETP.NE.AND P0, PT, R2, RZ, PT ;  /* 0x000000ff0200720c */ /* 0x000fe20003f05270 */
[----:B------:R-:W-:-:S12]  /*0200*/  IMAD.U32 R2, RZ, RZ, UR5 ;  /* 0x00000005ff027e24 */ /* 0x000fd8000f8e00ff */
[----:B------:R-:W-:Y:S05]  /*0210*/  @!P0 BRA `(.L_x_4) ;  /* 0xfffffffc00dc8947 */ /* 0x000fea000383ffff */
.L_x_3:
[C---:B------:R-:W-:Y:S01]  /*0220*/  VIADD R4, R2.reuse, 0x10 ;  /* 0x0000001002047836 */ /* 0x040fe20000000000 */
[----:B------:R-:W-:Y:S01]  /*0230*/  UMOV UR5, 0x50 ;  /* 0x0000005000057882 */ /* 0x000fe20000000000 */
[----:B------:R-:W-:Y:S01]  /*0240*/  SHF.L.U32 R3, R3, R2, RZ ;  /* 0x0000000203037219 */ /* 0x000fe200000006ff */
[----:B------:R-:W-:Y:S01]  /*0250*/  ULEA UR5, UR6, UR5, 0x18 ;  /* 0x0000000506057291 */ /* 0x000fe2000f8ec0ff */
[----:B------:R-:W-:Y:S01]  /*0260*/  IMAD.SHL.U32 R2, R2, 0x20, RZ ;  /* 0x0000002002027824 */ /* 0x000fe200078e00ff */
[----:B------:R-:W-:-:S04]  /*0270*/  SHF.L.U32 R4, R5, R4, RZ ;  /* 0x0000000405047219 */ /* 0x000fc800000006ff */
[----:B------:R-:W-:-:S05]  /*0280*/  LOP3.LUT R3, R4, R3, RZ, 0xfc, !PT ;  /* 0x0000000304037212 */ /* 0x000fca00078efcff */
[----:B------:R2:W-:Y:S04]  /*0290*/  ATOMS.OR RZ, [UR5], R3 ;  /* 0x00000003ffff798c */ /* 0x0005e8000b000005 */
[----:B------:R2:W-:Y:S01]  /*02a0*/  STS [UR4], R2 ;  /* 0x00000002ff007988 */ /* 0x0005e20008000804 */
[----:B------:R-:W-:Y:S05]  /*02b0*/  BRA `(.L_x_2) ;  /* 0x0000000000107947 */ /* 0x000fea0003800000 */
.L_x_1:
[----:B------:R-:W-:Y:S01]  /*02c0*/  IMAD.MOV.U32 R3, RZ, RZ, -0x1 ;  /* 0xffffffffff037424 */ /* 0x000fe200078e00ff */
[----:B------:R-:W-:-:S04]  /*02d0*/  MOV R2, 0x300 ;  /* 0x0000030000027802 */ /* 0x000fc80000000f00 */
[----:B------:R2:W-:Y:S03]  /*02e0*/  STS [UR4], R3 ;  /* 0x00000003ff007988 */ /* 0x0005e60008000804 */
[----:B-12---:R-:W-:Y:S05]  /*02f0*/  CALL.REL.NOINC `($__internal_1_$__cuda_sm10x_tcgen05_guardrail_trap_phase_invalid_during_alloc) ;  /* 0x00000028001c7944 */ /* 0x006fea0003c00000 */
.L_x_2:
[----:B------:R-:W-:Y:S05]  /*0300*/  WARPSYNC.ALL ;  /* 0x0000000000007948 */ /* 0x000fea0003800000 */
[----:B------:R-:W-:Y:S01]  /*0310*/  NOP ;  /* 0x0000000000007918 */ /* 0x000fe20000000000 */
.L_x_0:
[----:B------:R-:W3:Y:S08]  /*0320*/  S2UR UR4, SR_CgaCtaId ;  /* 0x00000000000479c3 */ /* 0x000ef00000008800 */
[----:B------:R-:W-:Y:S01]  /*0330*/  BAR.SYNC.DEFER_BLOCKING 0x0 ;  /* 0x0000000000007b1d */ /* 0x000fe20000010000 */
[----:B------:R-:W-:-:S05]  /*0340*/  LOP3.LUT R132, R0, 0x7f, RZ, 0xc0, !PT ;  /* 0x0000007f00847812 */ /* 0x000fca00078ec0ff */
[----:B------:R-:W-:Y:S02]  /*0350*/  UMOV UR8, 0x400 ;  /* 0x0000040000087882 */ /* 0x000fe40000000000 */
[----:B------:R-:W4:Y:S08]  /*0360*/  LDC R10, c[0x0][0x3a0] ;  /* 0x0000e800ff0a7b82 */ /* 0x000f300000000800 */
[----:B------:R-:W5:Y:S01]  /*0370*/  S2UR UR9, SR_CTAID.Y ;  /* 0x00000000000979c3 */ /* 0x000f620000002600 */
[----:B---3--:R-:W-:-:S09]  /*0380*/  ULEA UR8, UR4, UR8, 0x18 ;  /* 0x0000000804087291 */ /* 0x008fd2000f8ec0ff */
[----:B--2---:R-:W2:Y:S01]  /*0390*/  LDS R3, [UR8] ;  /* 0x00000008ff037984 */ /* 0x004ea20008000800 */
[----:B------:R-:W-:Y:S06]  /*03a0*/  BAR.SYNC.DEFER_BLOCKING 0x0 ;  /* 0x0000000000007b1d */ /* 0x000fec0000010000 */
[----:B------:R-:W-:Y:S05]  /*03b0*/  @P2 BRA `(.L_x_5) ;  /* 0x0000000000182947 */ /* 0x000fea0003800000 */
[----:B------:R-:W-:Y:S01]  /*03c0*/  ELECT P0, URZ, PT ;  /* 0x0000000000ff782f */ /* 0x000fe20003800000 */
[----:B------:R-:W-:Y:S01]  /*03d0*/  IMAD.MOV.U32 R2, RZ, RZ, 0x1 ;  /* 0x00000001ff027424 */ /* 0x000fe200078e00ff */
[----:B------:R-:W-:Y:S01]  /*03e0*/  UMOV UR5, 0x40 ;  /* 0x0000004000057882 */ /* 0x000fe20000000000 */
[----:B------:R-:W-:Y:S01]  /*03f0*/  UVIRTCOUNT.DEALLOC.SMPOOL 0x80 ;  /* 0x000000800000784c */ /* 0x000fe20000000000 */
[----:B------:R-:W-:-:S09]  /*0400*/  ULEA UR5, UR4, UR5, 0x18 ;  /* 0x0000000504057291 */ /* 0x000fd2000f8ec0ff */
[----:B------:R3:W-:Y:S03]  /*0410*/  @P0 STS.U8 [UR5], R2 ;  /* 0x00000002ff000988 */ /* 0x0007e60008000005 */
.L_x_5:
[----:B------:R-:W3:Y:S01]  /*0420*/  S2UR UR4, SR_CTAID.Z ;  /* 0x00000000000479c3 */ /* 0x000ee20000002700 */
[----:B------:R-:W5:Y:S01]  /*0430*/  LDCU UR5, c[0x0][0x370] ;  /* 0x00006e00ff0577ac */ /* 0x000f620008000800 */
[----:B------:R-:W-:Y:S01]  /*0440*/  ISETP.GE.U32.AND P0, PT, R132, 0x20, PT ;  /* 0x000000208400780c */ /* 0x000fe20003f06070 */
[----:B----4-:R-:W-:Y:S01]  /*0450*/  VIADD R5, R10, 0xffffffff ;  /* 0xffffffff0a057836 */ /* 0x010fe20000000000 */
[C---:B------:R-:W-:Y:S01]  /*0460*/  ISETP.NE.U32.AND P3, PT, R132.reuse, RZ, PT ;  /* 0x000000ff8400720c */ /* 0x040fe20003f65070 */
[----:B------:R-:W3:Y:S01]  /*0470*/  LDCU UR6, c[0x0][0x374] ;  /* 0x00006e80ff0677ac */ /* 0x000ee20008000800 */
[----:B------:R-:W-:Y:S01]  /*0480*/  LEA R4, R132, UR8, 0x2 ;  /* 0x0000000884047c11 */ /* 0x000fe2000f8e10ff */
[----:B------:R-:W-:Y:S01]  /*0490*/  BSSY.RECONVERGENT B0, `(.L_x_6) ;  /* 0x0000015000007945 */ /* 0x000fe20003800200 */
[----:B------:R-:W5:Y:S01]  /*04a0*/  S2UR UR7, SR_CTAID.X ;  /* 0x00000000000779c3 */ /* 0x000f620000002500 */
[----:B------:R-:W4:Y:S01]  /*04b0*/  LDCU.64 UR20, c[0x0][0x3c0] ;  /* 0x00007800ff1477ac */ /* 0x000f220008000a00 */
[----:B--2---:R-:W-:-:S05]  /*04c0*/  R2UR UR23, R3 ;  /* 0x00000000031772ca */ /* 0x004fca00000e0000 */
[----:B------:R2:W-:Y:S01]  /*04d0*/  @!P0 STS [R4], RZ ;  /* 0x000000ff04008388 */ /* 0x0005e20000000800 */
[----:B------:R-:W1:Y:S01]  /*04e0*/  LDC R6, c[0x0][0x398] ;  /* 0x0000e600ff067b82 */ /* 0x000e620000000800 */
[----:B------:R-:W-:Y:S02]  /*04f0*/  NOP ;  /* 0x0000000000007918 */ /* 0x000fe40000000000 */
[----:B------:R2:W-:Y:S01]  /*0500*/  @!P3 STS [UR8+0x20], R5 ;  /* 0x00002005ff00b988 */ /* 0x0005e20008000808 */
[----:B---3-5:R-:W-:-:S04]  /*0510*/  UIMAD UR4, UR4, UR6, UR9 ;  /* 0x00000006040472a4 */ /* 0x028fc8000f8e0209 */
[----:B------:R-:W-:-:S04]  /*0520*/  UIMAD UR4, UR4, UR5, UR7 ;  /* 0x00000005040472a4 */ /* 0x000fc8000f8e0207 */
[----:B------:R-:W-:-:S04]  /*0530*/  UIMAD UR4, UR4, 0x180, URZ ;  /* 0x00000180040478a4 */ /* 0x000fc8000f8e02ff */
[----:B----4-:R-:W-:Y:S01]  /*0540*/  UIADD3 UR24, UP0, UPT, UR4, UR20, URZ ;  /* 0x0000001404187290 */ /* 0x010fe2000ff1e0ff */
[----:B-1----:R-:W-:-:S03]  /*0550*/  VIADD R6, R6, 0xffffffff ;  /* 0xffffffff06067836 */ /* 0x002fc60000000000 */
[----:B------:R-:W-:Y:S01]  /*0560*/  ULEA.HI.X.SX32 UR25, UR4, UR21, 0x1, UP0 ;  /* 0x0000001504197291 */ /* 0x000fe200080f0eff */
[----:B--2---:R-:W-:Y:S11]  /*0570*/  @P3 BRA `(.L_x_7) ;  /* 0x0000000000183947 */ /* 0x004ff60003800000 */
[----:B------:R-:W1:Y:S01]  /*0580*/  LDS R2, [UR8+0x8] ;  /* 0x00000808ff027984 */ /* 0x000e620008000800 */
[----:B------:R-:W2:Y:S01]  /*0590*/  LDC.64 R8, c[0x0][0x380] ;  /* 0x0000e000ff087b82 */ /* 0x000ea20000000a00 */
[----:B------:R-:W-:Y:S02]  /*05a0*/  IMAD.MOV.U32 R3, RZ, RZ, 0x70 ;  /* 0x00000070ff037424 */ /* 0x000fe400078e00ff */
[----:B--2---:R2:W-:Y:S03]  /*05b0*/  STS.64 [UR8], R8 ;  /* 0x00000008ff007988 */ /* 0x0045e60008000a08 */
[----:B-1----:R-:W-:-:S05]  /*05c0*/  LOP3.LUT R2, R2, 0x10, R3, 0xd8, !PT ;  /* 0x0000001002027812 */ /* 0x002fca00078ed803 */
[----:B------:R2:W-:Y:S02]  /*05d0*/  STS [UR8+0x8], R2 ;  /* 0x00000802ff007988 */ /* 0x0005e40008000808 */
.L_x_7:
[----:B------:R-:W-:Y:S05]  /*05e0*/  BSYNC.RECONVERGENT B0 ;  /* 0x0000000000007941 */ /* 0x000fea0003800200 */
.L_x_6:
[----:B------:R-:W-:Y:S04]  /*05f0*/  BSSY.RECONVERGENT B0, `(.L_x_8) ;  /* 0x000000a000007945 */ /* 0x000fe80003800200 */
[----:B------:R-:W-:Y:S05]  /*0600*/  @P3 BRA `(.L_x_9) ;  /* 0x0000000000203947 */ /* 0x000fea0003800000 */
[----:B--2---:R-:W1:Y:S01]  /*0610*/  LDS R2, [UR8+0x34] ;  /* 0x00003408ff027984 */ /* 0x004e620008000800 */
[----:B------:R-:W-:Y:S02]  /*0620*/  IMAD.MOV.U32 R3, RZ, RZ, 0x3f000000 ;  /* 0x3f000000ff037424 */ /* 0x000fe400078e00ff */
[----:B------:R-:W-:Y:S01]  /*0630*/  @!P3 IMAD.MOV.U32 R7, RZ, RZ, 0x7f ;  /* 0x0000007fff07b424 */ /* 0x000fe200078e00ff */
[----:B------:R-:W2:Y:S02]  /*0640*/  @!P3 LDS R8, [UR8+0x38] ;  /* 0x00003808ff08b984 */ /* 0x000ea40008000800 */
[----:B-1----:R-:W-:Y:S02]  /*0650*/  LOP3.LUT R2, R2, 0xff000000, R3, 0xb8, !PT ;  /* 0xff00000002027812 */ /* 0x002fe400078eb803 */
[----:B--2---:R-:W-:-:S03]  /*0660*/  @!P3 LOP3.LUT R3, R8, 0xff, R7, 0xb8, !PT ;  /* 0x000000ff0803b812 */ /* 0x004fc600078eb807 */
[----:B------:R1:W-:Y:S04]  /*0670*/  STS [UR8+0x34], R2 ;  /* 0x00003402ff007988 */ /* 0x0003e80008000808 */
[----:B------:R1:W-:Y:S02]  /*0680*/  @!P3 STS [UR8+0x38], R3 ;  /* 0x00003803ff00b988 */ /* 0x0003e40008000808 */
.L_x_9:
[----:B------:R-:W-:Y:S05]  /*0690*/  BSYNC.RECONVERGENT B0 ;  /* 0x0000000000007941 */ /* 0x000fea0003800200 */
.L_x_8:
[----:B------:R-:W-:Y:S04]  /*06a0*/  BSSY.RECONVERGENT B0, `(.L_x_10) ;  /* 0x000000a000007945 */ /* 0x000fe80003800200 */
[----:B------:R-:W-:Y:S05]  /*06b0*/  @P3 BRA `(.L_x_11) ;  /* 0x0000000000203947 */ /* 0x000fea0003800000 */
[----:B-12---:R-:W1:Y:S01]  /*06c0*/  LDS R2, [UR8+0x1c] ;  /* 0x00001c08ff027984 */ /* 0x006e620008000800 */
[----:B------:R-:W2:Y:S03]  /*06d0*/  LDC.64 R8, c[0x0][0x3a8] ;  /* 0x0000ea00ff087b82 */ /* 0x000ea60000000a00 */
[----:B------:R3:W-:Y:S01]  /*06e0*/  STS [UR8+0x24], R6 ;  /* 0x00002406ff007988 */ /* 0x0007e20008000808 */
[--C-:B--2---:R-:W-:Y:S02]  /*06f0*/  SHF.R.U32.HI R7, RZ, 0x4, R9.reuse ;  /* 0x00000004ff077819 */ /* 0x104fe40000011609 */
[----:B------:R-:W-:-:S05]  /*0700*/  SHF.R.U64 R3, R8, 0x4, R9 ;  /* 0x0000000408037819 */ /* 0x000fca0000001209 */
[----:B------:R3:W-:Y:S01]  /*0710*/  STS [UR8+0xc], R3 ;  /* 0x00000c03ff007988 */ /* 0x0007e20008000808 */
[----:B-1----:R-:W-:-:S05]  /*0720*/  LOP3.LUT R2, R2, 0xf, R7, 0xb8, !PT ;  /* 0x0000000f02027812 */ /* 0x002fca00078eb807 */
[----:B------:R3:W-:Y:S02]  /*0730*/  STS [UR8+0x1c], R2 ;  /* 0x00001c02ff007988 */ /* 0x0007e40008000808 */
.L_x_11:
[----:B------:R-:W-:Y:S05]  /*0740*/  BSYNC.RECONVERGENT B0 ;  /* 0x0000000000007941 */ /* 0x000fea0003800200 */
.L_x_10:
[----:B------:R-:W-:Y:S04]  /*0750*/  BSSY.RECONVERGENT B1, `(.L_x_12) ;  /* 0x000001d000017945 */ /* 0x000fe80003800200 */
[----:B------:R-:W-:Y:S04]  /*0760*/  BSSY.RELIABLE B0, `(.L_x_13) ;  /* 0x0000018000007945 */ /* 0x000fe80003800100 */
[----:B------:R-:W-:Y:S05]  /*0770*/  @P3 BRA `(.L_x_14) ;  /* 0x00000000001c3947 */ /* 0x000fea0003800000 */
[----:B-123--:R-:W1:Y:S02]  /*0780*/  LDS R2, [UR8+0x34] ;  /* 0x00003408ff027984 */ /* 0x00ee640008000800 */
[----:B-1----:R-:W-:-:S05]  /*0790*/  LOP3.LUT R2, R2, 0x7, RZ, 0xb8, !PT ;  /* 0x0000000702027812 */ /* 0x002fca00078eb8ff */
[----:B------:R1:W-:Y:S01]  /*07a0*/  STS [UR8+0x34], R2 ;  /* 0x00003402ff007988 */ /* 0x0003e20008000808 */
[----:B------:R-:W-:Y:S05]  /*07b0*/  @P3 BRA `(.L_x_15) ;  /* 0x00000000001c3947 */ /* 0x000fea0003800000 */
[----:B-1----:R-:W1:Y:S02]  /*07c0*/  LDS R2, [UR8+0x34] ;  /* 0x00003408ff027984 */ /* 0x002e640008000800 */
[----:B-1----:R-:W-:-:S05]  /*07d0*/  LOP3.LUT R2, R2, 0x38, RZ, 0xb8, !PT ;  /* 0x0000003802027812 */ /* 0x002fca00078eb8ff */
[----:B------:R4:W-:Y:S02]  /*07e0*/  STS [UR8+0x34], R2 ;  /* 0x00003402ff007988 */ /* 0x0009e40008000808 */
.L_x_14:
[----:B------:R-:W-:Y:S05]  /*07f0*/  @P3 BRA `(.L_x_16) ;  /* 0x00000000001c3947 */ /* 0x000fea0003800000 */
[----:B-1234-:R-:W1:Y:S02]  /*0800*/  LDS R2, [UR8+0x8] ;  /* 0x00000808ff027984 */ /* 0x01ee640008000800 */
[----:B-1----:R-:W-:-:S05]  /*0810*/  LOP3.LUT R2, R2, 0x780, RZ, 0xb8, !PT ;  /* 0x0000078002027812 */ /* 0x002fca00078eb8ff */
[----:B------:R2:W-:Y:S02]  /*0820*/  STS [UR8+0x8], R2 ;  /* 0x00000802ff007988 */ /* 0x0005e40008000808 */
.L_x_15:
[----:B------:R-:W-:Y:S05]  /*0830*/  @P3 BRA `(.L_x_17) ;  /* 0x0000000000283947 */ /* 0x000fea0003800000 */
[----:B-12---:R-:W1:Y:S02]  /*0840*/  LDS R2, [UR8+0x8] ;  /* 0x00000808ff027984 */ /* 0x006e640008000800 */
[----:B-1----:R-:W-:-:S05]  /*0850*/  LOP3.LUT R2, R2, 0x1800, RZ, 0xb8, !PT ;  /* 0x0000180002027812 */ /* 0x002fca00078eb8ff */
[----:B------:R5:W-:Y:S02]  /*0860*/  STS [UR8+0x8], R2 ;  /* 0x00000802ff007988 */ /* 0x000be40008000808 */
.L_x_16:
[----:B------:R-:W-:Y:S05]  /*0870*/  @P3 BREAK.RELIABLE B0 ;  /* 0x0000000000003942 */ /* 0x000fea0003800100 */
[----:B------:R-:W-:Y:S05]  /*0880*/  @P3 BRA `(.L_x_18) ;  /* 0x0000000000243947 */ /* 0x000fea0003800000 */
[----:B-1-3--:R-:W1:Y:S01]  /*0890*/  LDS R3, [UR8+0x8] ;  /* 0x00000808ff037984 */ /* 0x00ae620008000800 */
[----:B--2-45:R-:W-:-:S05]  /*08a0*/  IMAD.MOV.U32 R2, RZ, RZ, 0x6000 ;  /* 0x00006000ff027424 */ /* 0x034fca00078e00ff */
[----:B-1----:R-:W-:-:S04]  /*08b0*/  LOP3.LUT R2, R3, 0x4000, R2, 0xd8, !PT ;  /* 0x0000400003027812 */ /* 0x002fc800078ed802 */
[----:B------:R-:W-:-:S05]  /*08c0*/  LOP3.LUT R2, R2, 0x400000, RZ, 0xb8, !PT ;  /* 0x0040000002027812 */ /* 0x000fca00078eb8ff */
[----:B------:R3:W-:Y:S02]  /*08d0*/  STS [UR8+0x8], R2 ;  /* 0x00000802ff007988 */ /* 0x0007e40008000808 */
.L_x_17:
[----:B------:R-:W-:Y:S05]  /*08e0*/  BSYNC.RELIABLE B0 ;  /* 0x0000000000007941 */ /* 0x000fea0003800100 */
.L_x_13:
[----:B-123--:R-:W1:Y:S02]  /*08f0*/  @!P3 LDS R2, [UR8+0x8] ;  /* 0x00000808ff02b984 */ /* 0x00ee640008000800 */
[----:B-1----:R-:W-:-:S05]  /*0900*/  @!P3 LOP3.LUT R2, R2, 0x8000, RZ, 0xb8, !PT ;  /* 0x000080000202b812 */ /* 0x002fca00078eb8ff */
[----:B------:R1:W-:Y:S02]  /*0910*/  @!P3 STS [UR8+0x8], R2 ;  /* 0x00000802ff00b988 */ /* 0x0003e40008000808 */
.L_x_18:
[----:B------:R-:W-:Y:S05]  /*0920*/  BSYNC.RECONVERGENT B1 ;  /* 0x0000000000017941 */ /* 0x000fea0003800200 */
.L_x_12:
[----:B------:R-:W-:Y:S05]  /*0930*/  WARPSYNC.ALL ;  /* 0x0000000000007948 */ /* 0x000fea0003800000 */
[----:B------:R-:W-:Y:S01]  /*0940*/  NOP ;  /* 0x0000000000007918 */ /* 0x000fe20000000000 */
[----:B------:R-:W-:Y:S05]  /*0950*/  @P0 BRA `(.L_x_19) ;  /* 0x0000000000300947 */ /* 0x000fea0003800000 */
[----:B-12345:R-:W1:Y:S01]  /*0960*/  S2R R2, SR_LANEID ;  /* 0x0000000000027919 */ /* 0x03ee620000000000 */
[----:B------:R-:W-:Y:S05]  /*0970*/  WARPSYNC.ALL ;  /* 0x0000000000007948 */ /* 0x000fea0003800000 */
[----:B------:R-:W-:Y:S01]  /*0980*/  NOP ;  /* 0x0000000000007918 */ /* 0x000fe20000000000 */
[----:B-1----:R-:W-:-:S05]  /*0990*/  IMAD.SHL.U32 R7, R2, 0x4, RZ ;  /* 0x0000000402077824 */ /* 0x002fca00078e00ff */
[----:B------:R-:W1:Y:S01]  /*09a0*/  LDS R9, [R7+UR8] ;  /* 0x0000000807097984 */ /* 0x000e620008000800 */
[----:B------:R-:W-:-:S05]  /*09b0*/  IADD3 R2, P1, PT, R7, UR24, RZ ;  /* 0x0000001807027c10 */ /* 0x000fca000ff3e0ff */
[----:B------:R-:W-:-:S05]  /*09c0*/  IMAD.X R3, RZ, RZ, UR25, P1 ;  /* 0x00000019ff037e24 */ /* 0x000fca00088e06ff */
[----:B-1----:R1:W2:Y:S01]  /*09d0*/  ATOMG.E.EXCH.STRONG.GPU PT, RZ, [R2], R9 ;  /* 0x0000000902ff73a8 */ /* 0x0022a200041ee100 */
[----:B------:R-:W-:-:S04]  /*09e0*/  DEPBAR {5,4,3,2,1,0} ;  /* 0x0000003f0000791a */ /* 0x000fc80000000000 */
[----:B------:R-:W3:Y:S02]  /*09f0*/  CCTL.E.C.LDCU.IV.DEEP [UR24] ;  /* 0x0000000018007540 */ /* 0x000ee40009c08000 */
[----:B---3--:R1:W-:Y:S01]  /*0a00*/  UTMACCTL.IV [UR24] ;  /* 0x00000000180079b9 */ /* 0x0083e20008000000 */
[----:B------:R-:W-:Y:S01]  /*0a10*/  NOP ;  /* 0x0000000000007918 */ /* 0x000fe20000000000 */
.L_x_19:
[----:B------:R-:W-:Y:S05]  /*0a20*/  @P0 BRA `(.L_x_20) ;  /* 0x00000000000c0947 */ /* 0x000fea0003800000 */
[----:B------:R0:W-:Y:S01]  /*0a30*/  UTMACMDFLUSH ;  /* 0x00000000000079b7 */ /* 0x0001e20000000000 */
[----:B------:R-:W-:Y:S05]  /*0a40*/  @P0 BRA `(.L_x_20) ;  /* 0x0000000000040947 */ /* 0x000fea0003800000 */
[----:B------:R-:W-:-:S04]  /*0a50*/  DEPBAR.LE SB0, 0x0 ;  /* 0x000080000000791a */ /* 0x000fc80000000000 */
.L_x_20:
[----:B------:R-:W-:Y:S05]  /*0a60*/  WARPSYNC.ALL ;  /* 0x0000000000007948 */ /* 0x000fea0003800000 */
[----:B------:R-:W-:Y:S01]  /*0a70*/  NOP ;  /* 0x0000000000007918 */ /* 0x000fe20000000000 */
[----:B--2---:R-:W-:Y:S06]  /*0a80*/  BAR.SYNC.DEFER_BLOCKING 0x0 ;  /* 0x0000000000007b1d */ /* 0x004fec0000010000 */
[----:B------:R-:W-:Y:S02]  /*0a90*/  BSSY.RECONVERGENT B1, `(.L_x_21) ;  /* 0x000000b000017945 */ /* 0x000fe40003800200 */
[----:B------:R-:W-:Y:S06]  /*0aa0*/  BAR.SYNC.DEFER_BLOCKING 0x0 ;  /* 0x0000000000007b1d */ /* 0x000fec0000010000 */
[----:B------:R2:W-:Y:S01]  /*0ab0*/  @!P0 STS [R4], RZ ;  /* 0x000000ff04008388 */ /* 0x0005e20000000800 */
[----:B------:R-:W-:Y:S01]  /*0ac0*/  NOP ;  /* 0x0000000000007918 */ /* 0x000fe20000000000 */
[----:B------:R-:W-:Y:S05]  /*0ad0*/  @P3 BRA `(.L_x_22) ;  /* 0x0000000000183947 */ /* 0x000fea0003800000 */
[----:B-1-345:R-:W1:Y:S01]  /*0ae0*/  LDS R2, [UR8+0x8] ;  /* 0x00000808ff027984 */ /* 0x03ae620008000800 */
[----:B------:R-:W3:Y:S01]  /*0af0*/  LDC.64 R8, c[0x0][0x388] ;  /* 0x0000e200ff087b82 */ /* 0x000ee20000000a00 */
[----:B------:R-:W-:Y:S02]  /*0b00*/  IMAD.MOV.U32 R3, RZ, RZ, 0x70 ;  /* 0x00000070ff037424 */ /* 0x000fe400078e00ff */
[----:B---3--:R3:W-:Y:S03]  /*0b10*/  STS.64 [UR8], R8 ;  /* 0x00000008ff007988 */ /* 0x0087e60008000a08 */
[----:B-1----:R-:W-:-:S05]  /*0b20*/  LOP3.LUT R2, R2, 0x10, R3, 0xd8, !PT ;  /* 0x0000001002027812 */ /* 0x002fca00078ed803 */
[----:B------:R3:W-:Y:S02]  /*0b30*/  STS [UR8+0x8], R2 ;  /* 0x00000802ff007988 */ /* 0x0007e40008000808 */
.L_x_22:
[----:B-1----:R-:W-:Y:S05]  /*0b40*/  BSYNC.RECONVERGENT B1 ;  /* 0x0000000000017941 */ /* 0x002fea0003800200 */
.L_x_21:
[----:B------:R-:W-:Y:S04]  /*0b50*/  BSSY.RECONVERGENT B2, `(.L_x_23) ;  /* 0x000000f000027945 */ /* 0x000fe80003800200 */
[----:B------:R-:W-:Y:S04]  /*0b60*/  BSSY.RELIABLE B1, `(.L_x_24) ;  /* 0x000000c000017945 */ /* 0x000fe80003800100 */
[----:B------:R-:W-:Y:S05]  /*0b70*/  @P3 BRA `(.L_x_25) ;  /* 0x0000000000283947 */ /* 0x000fea0003800000 */
[----:B---345:R-:W1:Y:S01]  /*0b80*/  LDS R2, [UR8+0x34] ;  /* 0x00003408ff027984 */ /* 0x038e620008000800 */
[----:B------:R-:W-:Y:S01]  /*0b90*/  IMAD.MOV.U32 R3, RZ, RZ, 0x3f000000 ;  /* 0x3f000000ff037424 */ /* 0x000fe200078e00ff */
[----:B------:R-:W-:Y:S05]  /*0ba0*/  @P3 BREAK.RELIABLE B1 ;  /* 0x0000000000013942 */ /* 0x000fea0003800100 */
[----:B-1----:R-:W-:-:S05]  /*0bb0*/  LOP3.LUT R2, R2, 0xff000000, R3, 0xb8, !PT ;  /* 0xff00000002027812 */ /* 0x002fca00078eb803 */
[----:B------:R1:W-:Y:S01]  /*0bc0*/  STS [UR8+0x34], R2 ;  /* 0x00003402ff007988 */ /* 0x0003e20008000808 */
[----:B------:R-:W-:Y:S05]  /*0bd0*/  @P3 BRA `(.L_x_26) ;  /* 0x0000000000183947 */ /* 0x000fea0003800000 */
[----:B-1----:R-:W1:Y:S01]  /*0be0*/  LDS R2, [UR8+0x38] ;  /* 0x00003808ff027984 */ /* 0x002e620008000800 */
[----:B------:R-:W-:-:S05]  /*0bf0*/  IMAD.MOV.U32 R3, RZ, RZ, 0x7f ;  /* 0x0000007fff037424 */ /* 0x000fca00078e00ff */
[----:B-1----:R-:W-:-:S05]  /*0c00*/  LOP3.LUT R2, R2, 0xff, R3, 0xb8, !PT ;  /* 0x000000ff02027812 */ /* 0x002fca00078eb803 */
[----:B------:R1:W-:Y:S02]  /*0c10*/  STS [UR8+0x38], R2 ;  /* 0x00003802ff007988 */ /* 0x0003e40008000808 */
.L_x_25:
[----:B------:R-:W-:Y:S05]  /*0c20*/  BSYNC.RELIABLE B1 ;  /* 0x0000000000017941 */ /* 0x000fea0003800100 */
.L_x_24:
[----:B------:R1:W-:Y:S02]  /*0c30*/  @!P3 STS [UR8+0x20], R5 ;  /* 0x00002005ff00b988 */ /* 0x0003e40008000808 */
.L_x_26:
[----:B------:R-:W-:Y:S05]  /*0c40*/  BSYNC.RECONVERGENT B2 ;  /* 0x0000000000027941 */ /* 0x000fea0003800200 */
.L_x_23:
[----:B------:R-:W-:Y:S05]  /*0c50*/  WARPSYNC.ALL ;  /* 0x0000000000007948 */ /* 0x000fea0003800000 */
[----:B------:R-:W-:Y:S01]  /*0c60*/  NOP ;  /* 0x0000000000007918 */ /* 0x000fe20000000000 */
[----:B-1----:R-:W1:Y:S01]  /*0c70*/  LDC R5, c[0x0][0x39c] ;  /* 0x0000e700ff057b82 */ /* 0x002e620000000800 */
[----:B------:R-:W-:Y:S01]  /*0c80*/  BSSY.RECONVERGENT B2, `(.L_x_27) ;  /* 0x000000b000027945 */ /* 0x000fe20003800200 */
[----:B-1----:R-:W-:-:S03]  /*0c90*/  VIADD R5, R5, 0xffffffff ;  /* 0xffffffff05057836 */ /* 0x002fc60000000000 */
[----:B------:R-:W-:Y:S05]  /*0ca0*/  @P3 BRA `(.L_x_28) ;  /* 0x0000000000203947 */ /* 0x000fea0003800000 */
[----:B---345:R-:W1:Y:S01]  /*0cb0*/  LDS R2, [UR8+0x1c] ;  /* 0x00001c08ff027984 */ /* 0x038e620008000800 */
[----:B------:R-:W3:Y:S03]  /*0cc0*/  LDC.64 R8, c[0x0][0x3b0] ;  /* 0x0000ec00ff087b82 */ /* 0x000ee60000000a00 */
[----:B------:R4:W-:Y:S01]  /*0cd0*/  STS [UR8+0x24], R5 ;  /* 0x00002405ff007988 */ /* 0x0009e20008000808 */
[--C-:B---3--:R-:W-:Y:S02]  /*0ce0*/  SHF.R.U32.HI R7, RZ, 0x4, R9.reuse ;  /* 0x00000004ff077819 */ /* 0x108fe40000011609 */
[----:B------:R-:W-:-:S05]  /*0cf0*/  SHF.R.U64 R3, R8, 0x4, R9 ;  /* 0x0000000408037819 */ /* 0x000fca0000001209 */
[----:B------:R4:W-:Y:S01]  /*0d00*/  STS [UR8+0xc], R3 ;  /* 0x00000c03ff007988 */ /* 0x0009e20008000808 */
[----:B-1----:R-:W-:-:S05]  /*0d10*/  LOP3.LUT R2, R2, 0xf, R7, 0xb8, !PT ;  /* 0x0000000f02027812 */ /* 0x002fca00078eb807 */
[----:B------:R4:W-:Y:S02]  /*0d20*/  STS [UR8+0x1c], R2 ;  /* 0x00001c02ff007988 */ /* 0x0009e40008000808 */
.L_x_28:
[----:B------:R-:W-:Y:S05]  /*0d30*/  BSYNC.RECONVERGENT B2 ;  /* 0x0000000000027941 */ /* 0x000fea0003800200 */
.L_x_27:
[----:B------:R-:W-:Y:S04]  /*0d40*/  BSSY.RECONVERGENT B3, `(.L_x_29) ;  /* 0x000001d000037945 */ /* 0x000fe80003800200 */
[----:B------:R-:W-:Y:S04]  /*0d50*/  BSSY.RELIABLE B2, `(.L_x_30) ;  /* 0x0000018000027945 */ /* 0x000fe80003800100 */
[----:B------:R-:W-:Y:S05]  /*0d60*/  @P3 BRA `(.L_x_31) ;  /* 0x00000000001c3947 */ /* 0x000fea0003800000 */
[----:B---345:R-:W1:Y:S02]  /*0d70*/  LDS R2, [UR8+0x34] ;  /* 0x00003408ff027984 */ /* 0x038e640008000800 */
[----:B-1----:R-:W-:-:S05]  /*0d80*/  LOP3.LUT R2, R2, 0x7, RZ, 0xb8, !PT ;  /* 0x0000000702027812 */ /* 0x002fca00078eb8ff */
[----:B------:R1:W-:Y:S01]  /*0d90*/  STS [UR8+0x34], R2 ;  /* 0x00003402ff007988 */ /* 0x0003e20008000808 */
[----:B------:R-:W-:Y:S05]  /*0da0*/  @P3 BRA `(.L_x_32) ;  /* 0x00000000001c3947 */ /* 0x000fea0003800000 */
[----:B-1----:R-:W1:Y:S02]  /*0db0*/  LDS R2, [UR8+0x34] ;  /* 0x00003408ff027984 */ /* 0x002e640008000800 */
[----:B-1----:R-:W-:-:S05]  /*0dc0*/  LOP3.LUT R2, R2, 0x38, RZ, 0xb8, !PT ;  /* 0x0000003802027812 */ /* 0x002fca00078eb8ff */
[----:B------:R1:W-:Y:S02]  /*0dd0*/  STS [UR8+0x34], R2 ;  /* 0x00003402ff007988 */ /* 0x0003e40008000808 */
.L_x_31:
[----:B------:R-:W-:Y:S05]  /*0de0*/  @P3 BRA `(.L_x_33) ;  /* 0x00000000001c3947 */ /* 0x000fea0003800000 */
[----:B-1-345:R-:W1:Y:S02]  /*0df0*/  LDS R2, [UR8+0x8] ;  /* 0x00000808ff027984 */ /* 0x03ae640008000800 */
[----:B-1----:R-:W-:-:S05]  /*0e00*/  LOP3.LUT R2, R2, 0x780, RZ, 0xb8, !PT ;  /* 0x0000078002027812 */ /* 0x002fca00078eb8ff */
[----:B------:R3:W-:Y:S02]  /*0e10*/  STS [UR8+0x8], R2 ;  /* 0x00000802ff007988 */ /* 0x0007e40008000808 */
.L_x_32:
[----:B------:R-:W-:Y:S05]  /*0e20*/  @P3 BRA `(.L_x_34) ;  /* 0x0000000000283947 */ /* 0x000fea0003800000 */
[----:B-1-3--:R-:W1:Y:S02]  /*0e30*/  LDS R2, [UR8+0x8] ;  /* 0x00000808ff027984 */ /* 0x00ae640008000800 */
[----:B-1----:R-:W-:-:S05]  /*0e40*/  LOP3.LUT R2, R2, 0x1800, RZ, 0xb8, !PT ;  /* 0x0000180002027812 */ /* 0x002fca00078eb8ff */
[----:B------:R1:W-:Y:S02]  /*0e50*/  STS [UR8+0x8], R2 ;  /* 0x00000802ff007988 */ /* 0x0003e40008000808 */
.L_x_33:
[----:B------:R-:W-:Y:S05]  /*0e60*/  @P3 BREAK.RELIABLE B2 ;  /* 0x0000000000023942 */ /* 0x000fea0003800100 */
[----:B------:R-:W-:Y:S05]  /*0e70*/  @P3 BRA `(.L_x_35) ;  /* 0x0000000000243947 */ /* 0x000fea0003800000 */
[----:B-1-345:R-:W1:Y:S01]  /*0e80*/  LDS R2, [UR8+0x8] ;  /* 0x00000808ff027984 */ /* 0x03ae620008000800 */
[----:B------:R-:W-:-:S05]  /*0e90*/  IMAD.MOV.U32 R3, RZ, RZ, 0x6000 ;  /* 0x00006000ff037424 */ /* 0x000fca00078e00ff */
[----:B-1----:R-:W-:-:S04]  /*0ea0*/  LOP3.LUT R2, R2, 0x4000, R3, 0xd8, !PT ;  /* 0x0000400002027812 */ /* 0x002fc800078ed803 */
[----:B------:R-:W-:-:S05]  /*0eb0*/  LOP3.LUT R2, R2, 0x400000, RZ, 0xb8, !PT ;  /* 0x0040000002027812 */ /* 0x000fca00078eb8ff */
[----:B------:R4:W-:Y:S02]  /*0ec0*/  STS [UR8+0x8], R2 ;  /* 0x00000802ff007988 */ /* 0x0009e40008000808 */
.L_x_34:
[----:B------:R-:W-:Y:S05]  /*0ed0*/  BSYNC.RELIABLE B2 ;  /* 0x0000000000027941 */ /* 0x000fea0003800100 */
.L_x_30:
[----:B-1-34-:R-:W1:Y:S02]  /*0ee0*/  @!P3 LDS R2, [UR8+0x8] ;  /* 0x00000808ff02b984 */ /* 0x01ae640008000800 */
[----:B-1----:R-:W-:-:S05]  /*0ef0*/  @!P3 LOP3.LUT R2, R2, 0x8000, RZ, 0xb8, !PT ;  /* 0x000080000202b812 */ /* 0x002fca00078eb8ff */
[----:B------:R1:W-:Y:S02]  /*0f00*/  @!P3 STS [UR8+0x8], R2 ;  /* 0x00000802ff00b988 */ /* 0x0003e40008000808 */
.L_x_35:
[----:B------:R-:W-:Y:S05]  /*0f10*/  BSYNC.RECONVERGENT B3 ;  /* 0x0000000000037941 */ /* 0x000fea0003800200 */
.L_x_29:
[----:B------:R-:W-:Y:S05]  /*0f20*/  WARPSYNC.ALL ;  /* 0x0000000000007948 */ /* 0x000fea0003800000 */
[----:B------:R-:W-:Y:S01]  /*0f30*/  NOP ;  /* 0x0000000000007918 */ /* 0x000fe20000000000 */
[----:B------:R-:W-:-:S04]  /*0f40*/  UIADD3 UR5, UPT, UPT, UR4, 0x80, URZ ;  /* 0x0000008004057890 */ /* 0x000fc8000fffe0ff */
[----:B------:R-:W-:-:S04]  /*0f50*/  UIADD3 UR26, UP0, UPT, UR5, UR20, URZ ;  /* 0x00000014051a7290 */ /* 0x000fc8000ff1e0ff */
[----:B------:R-:W-:Y:S01]  /*0f60*/  ULEA.HI.X.SX32 UR27, UR5, UR21, 0x1, UP0 ;  /* 0x00000015051b7291 */ /* 0x000fe200080f0eff */
[----:B------:R-:W-:Y:S11]  /*0f70*/  @P0 BRA `(.L_x_36) ;  /* 0x0000000000300947 */ /* 0x000ff60003800000 */
[----:B-1-345:R-:W1:Y:S01]  /*0f80*/  S2R R2, SR_LANEID ;  /* 0x0000000000027919 */ /* 0x03ae620000000000 */
[----:B------:R-:W-:Y:S05]  /*0f90*/  WARPSYNC.ALL ;  /* 0x0000000000007948 */ /* 0x000fea0003800000 */
[----:B------:R-:W-:Y:S01]  /*0fa0*/  NOP ;  /* 0x0000000000007918 */ /* 0x000fe20000000000 */
[----:B-1----:R-:W-:-:S05]  /*0fb0*/  IMAD.SHL.U32 R8, R2, 0x4, RZ ;  /* 0x0000000402087824 */ /* 0x002fca00078e00ff */
[----:B------:R-:W1:Y:S01]  /*0fc0*/  LDS R7, [R8+UR8] ;  /* 0x0000000808077984 */ /* 0x000e620008000800 */
[----:B------:R-:W-:-:S05]  /*0fd0*/  IADD3 R2, P1, PT, R8, UR26, RZ ;  /* 0x0000001a08027c10 */ /* 0x000fca000ff3e0ff */
[----:B------:R-:W-:-:S05]  /*0fe0*/  IMAD.X R3, RZ, RZ, UR27, P1 ;  /* 0x0000001bff037e24 */ /* 0x000fca00088e06ff */
[----:B-1----:R1:W3:Y:S01]  /*0ff0*/  ATOMG.E.EXCH.STRONG.GPU PT, RZ, [R2], R7 ;  /* 0x0000000702ff73a8 */ /* 0x0022e200041ee100 */
[----:B------:R-:W-:-:S04]  /*1000*/  DEPBAR {5,4,3,2,1,0} ;  /* 0x0000003f0000791a */ /* 0x000fc80000000000 */
[----:B------:R-:W4:Y:S02]  /*1010*/  CCTL.E.C.LDCU.IV.DEEP [UR26] ;  /* 0x000000001a007540 */ /* 0x000f240009c08000 */
[----:B----4-:R1:W-:Y:S01]  /*1020*/  UTMACCTL.IV [UR26] ;  /* 0x000000001a0079b9 */ /* 0x0103e20008000000 */
[----:B------:R-:W-:Y:S01]  /*1030*/  NOP ;  /* 0x0000000000007918 */ /* 0x000fe20000000000 */
.L_x_36:
[----:B------:R-:W-:Y:S05]  /*1040*/  @P0 BRA `(.L_x_37) ;  /* 0x00000000000c0947 */ /* 0x000fea0003800000 */
[----:B------:R0:W-:Y:S01]  /*1050*/  UTMACMDFLUSH ;  /* 0x00000000000079b7 */ /* 0x0001e20000000000 */
[----:B------:R-:W-:Y:S05]  /*1060*/  @P0 BRA `(.L_x_37) ;  /* 0x0000000000040947 */ /* 0x000fea0003800000 */
[----:B------:R-:W-:-:S04]  /*1070*/  DEPBAR.LE SB0, 0x0 ;  /* 0x000080000000791a */ /* 0x000fc80000000000 */
.L_x_37:
[----:B------:R-:W-:Y:S05]  /*1080*/  WARPSYNC.ALL ;  /* 0x0000000000007948 */ /* 0x000fea0003800000 */
[----:B------:R-:W-:Y:S01]  /*1090*/  NOP ;  /* 0x0000000000007918 */ /* 0x000fe20000000000 */
[----:B---3--:R-:W-:Y:S06]  /*10a0*/  BAR.SYNC.DEFER_BLOCKING 0x0 ;  /* 0x0000000000007b1d */ /* 0x008fec0000010000 */
[----:B------:R-:W-:Y:S02]  /*10b0*/  BSSY.RECONVERGENT B3, `(.L_x_38) ;  /* 0x000000b000037945 */ /* 0x000fe40003800200 */
[----:B------:R-:W-:Y:S06]  /*10c0*/  BAR.SYNC.DEFER_BLOCKING 0x0 ;  /* 0x0000000000007b1d */ /* 0x000fec0000010000 */
[----:B------:R3:W-:Y:S01]  /*10d0*/  @!P0 STS [R4], RZ ;  /* 0x000000ff04008388 */ /* 0x0007e20000000800 */
[----:B------:R-:W-:Y:S01]  /*10e0*/  NOP ;  /* 0x0000000000007918 */ /* 0x000fe20000000000 */
[----:B------:R-:W-:Y:S05]  /*10f0*/  @P3 BRA `(.L_x_39) ;  /* 0x0000000000183947 */ /* 0x000fea0003800000 */
[----:B-1--45:R-:W1:Y:S01]  /*1100*/  LDS R2, [UR8+0x8] ;  /* 0x00000808ff027984 */ /* 0x032e620008000800 */
[----:B------:R-:W4:Y:S01]  /*1110*/  LDC.64 R8, c[0x0][0x390] ;  /* 0x0000e400ff087b82 */ /* 0x000f220000000a00 */
[----:B------:R-:W-:Y:S02]  /*1120*/  IMAD.MOV.U32 R3, RZ, RZ, 0x70 ;  /* 0x00000070ff037424 */ /* 0x000fe400078e00ff */
[----:B----4-:R4:W-:Y:S03]  /*1130*/  STS.64 [UR8], R8 ;  /* 0x00000008ff007988 */ /* 0x0109e60008000a08 */
[----:B-1----:R-:W-:-:S05]  /*1140*/  LOP3.LUT R2, R2, 0x10, R3, 0xd8, !PT ;  /* 0x0000001002027812 */ /* 0x002fca00078ed803 */
[----:B------:R4:W-:Y:S02]  /*1150*/  STS [UR8+0x8], R2 ;  /* 0x00000802ff007988 */ /* 0x0009e40008000808 */
.L_x_39:
[----:B-1----:R-:W-:Y:S05]  /*1160*/  BSYNC.RECONVERGENT B3 ;  /* 0x0000000000037941 */ /* 0x002fea0003800200 */
.L_x_38:
[----:B------:R-:W-:Y:S04]  /*1170*/  BSSY.RECONVERGENT B4, `(.L_x_40) ;  /* 0x0000033000047945 */ /* 0x000fe80003800200 */
[----:B------:R-:W-:Y:S04]  /*1180*/  BSSY.RELIABLE B3, `(.L_x_41) ;  /* 0x000002e000037945 */ /* 0x000fe80003800100 */
[----:B------:R-:W-:Y:S05]  /*1190*/  @P3 BRA `(.L_x_42) ;  /* 0x0000000000243947 */ /* 0x000fea0003800000 */
[----:B----45:R-:W1:Y:S01]  /*11a0*/  LDS R2, [UR8+0x34] ;  /* 0x00003408ff027984 */ /* 0x030e620008000800 */
[----:B------:R-:W-:-:S05]  /*11b0*/  IMAD.MOV.U32 R3, RZ, RZ, 0x7f000000 ;  /* 0x7f000000ff037424 */ /* 0x000fca00078e00ff */
[----:B-1----:R-:W-:-:S05]  /*11c0*/  LOP3.LUT R2, R2, 0xff000000, R3, 0xb8, !PT ;  /* 0xff00000002027812 */ /* 0x002fca00078eb803 */
[----:B------:R1:W-:Y:S01]  /*11d0*/  STS [UR8+0x34], R2 ;  /* 0x00003402ff007988 */ /* 0x0003e20008000808 */
[----:B------:R-:W-:Y:S05]  /*11e0*/  @P3 BRA `(.L_x_43) ;  /* 0x0000000000183947 */ /* 0x000fea0003800000 */
[----:B-1----:R-:W1:Y:S01]  /*11f0*/  LDS R2, [UR8+0x38] ;  /* 0x00003808ff027984 */ /* 0x002e620008000800 */
[----:B------:R-:W-:-:S05]  /*1200*/  IMAD.MOV.U32 R3, RZ, RZ, 0x7f ;  /* 0x0000007fff037424 */ /* 0x000fca00078e00ff */
[----:B-1----:R-:W-:-:S05]  /*1210*/  LOP3.LUT R2, R2, 0xff, R3, 0xb8, !PT ;  /* 0x000000ff02027812 */ /* 0x002fca00078eb803 */
[----:B------:R1:W-:Y:S02]  /*1220*/  STS [UR8+0x38], R2 ;  /* 0x00003802ff007988 */ /* 0x0003e40008000808 */
.L_x_42:
[----:B------:R-:W-:Y:S05]  /*1230*/  @P3 BRA `(.L_x_44) ;  /* 0x00000000000c3947 */ /* 0x000fea0003800000 */
[----:B------:R1:W-:Y:S02]  /*1240*/  STS [UR8+0x20], R5 ;  /* 0x00002005ff007988 */ /* 0x0003e40008000808 */
.L_x_43:
[----:B------:R-:W-:Y:S05]  /*1250*/  @P3 BRA `(.L_x_45) ;  /* 0x0000000000243947 */ /* 0x000fea0003800000 */
[----:B------:R1:W-:Y:S02]  /*1260*/  STS [UR8+0x24], R6 ;  /* 0x00002406ff007988 */ /* 0x0003e40008000808 */
.L_x_44:
[----:B------:R-:W-:Y:S05]  /*1270*/  @P3 BRA `(.L_x_46) ;  /* 0x00000000002c3947 */ /* 0x000fea0003800000 */
[----:B-1--45:R-:W1:Y:S01]  /*1280*/  LDS R2, [UR8+0x1c] ;  /* 0x00001c08ff027984 */ /* 0x032e620008000800 */
[----:B------:R-:W4:Y:S02]  /*1290*/  LDC.64 R6, c[0x0][0x3b8] ;  /* 0x0000ee00ff067b82 */ /* 0x000f240000000a00 */
[--C-:B----4-:R-:W-:Y:S02]  /*12a0*/  SHF.R.U32.HI R5, RZ, 0x4, R7.reuse ;  /* 0x00000004ff057819 */ /* 0x110fe40000011607 */
[----:B------:R-:W-:-:S05]  /*12b0*/  SHF.R.U64 R3, R6, 0x4, R7 ;  /* 0x0000000406037819 */ /* 0x000fca0000001207 */
[----:B------:R4:W-:Y:S01]  /*12c0*/  STS [UR8+0xc], R3 ;  /* 0x00000c03ff007988 */ /* 0x0009e20008000808 */
[----:B-1----:R-:W-:-:S05]  /*12d0*/  LOP3.LUT R2, R2, 0xf, R5, 0xb8, !PT ;  /* 0x0000000f02027812 */ /* 0x002fca00078eb805 */
[----:B------:R4:W-:Y:S02]  /*12e0*/  STS [UR8+0x1c], R2 ;  /* 0x00001c02ff007988 */ /* 0x0009e40008000808 */
.L_x_45:
[----:B------:R-:W-:Y:S05]  /*12f0*/  @P3 BRA `(.L_x_47) ;  /* 0x00000000001c3947 */ /* 0x000fea0003800000 */
[----:B-1--45:R-:W1:Y:S02]  /*1300*/  LDS R2, [UR8+0x34] ;  /* 0x00003408ff027984 */ /* 0x032e640008000800 */
[----:B-1----:R-:W-:-:S05]  /*1310*/  LOP3.LUT R2, R2, 0x7, RZ, 0xb8, !PT ;  /* 0x0000000702027812 */ /* 0x002fca00078eb8ff */
[----:B------:R1:W-:Y:S02]  /*1320*/  STS [UR8+0x34], R2 ;  /* 0x00003402ff007988 */ /* 0x0003e40008000808 */
.L_x_46:
[----:B------:R-:W-:Y:S05]  /*1330*/  @P3 BRA `(.L_x_48) ;  /* 0x00000000001c3947 */ /* 0x000fea0003800000 */
[----:B-1--45:R-:W1:Y:S02]  /*1340*/  LDS R2, [UR8+0x34] ;  /* 0x00003408ff027984 */ /* 0x032e640008000800 */
[----:B-1----:R-:W-:-:S05]  /*1350*/  LOP3.LUT R2, R2, 0x38, RZ, 0xb8, !PT ;  /* 0x0000003802027812 */ /* 0x002fca00078eb8ff */
[----:B------:R1:W-:Y:S02]  /*1360*/  STS [UR8+0x34], R2 ;  /* 0x00003402ff007988 */ /* 0x0003e40008000808 */
.L_x_47:
[----:B------:R-:W-:Y:S05]  /*1370*/  @P3 BRA `(.L_x_49) ;  /* 0x00000000001c3947 */ /* 0x000fea0003800000 */
[----:B-1--45:R-:W1:Y:S02]  /*1380*/  LDS R2, [UR8+0x8] ;  /* 0x00000808ff027984 */ /* 0x032e640008000800 */
[----:B-1----:R-:W-:-:S05]  /*1390*/  LOP3.LUT R2, R2, 0x780, RZ, 0xb8, !PT ;  /* 0x0000078002027812 */ /* 0x002fca00078eb8ff */
[----:B------:R1:W-:Y:S02]  /*13a0*/  STS [UR8+0x8], R2 ;  /* 0x00000802ff007988 */ /* 0x0003e40008000808 */
.L_x_48:
[----:B------:R-:W-:Y:S05]  /*13b0*/  @P3 BRA `(.L_x_50) ;  /* 0x0000000000283947 */ /* 0x000fea0003800000 */
[----:B-1--45:R-:W1:Y:S02]  /*13c0*/  LDS R2, [UR8+0x8] ;  /* 0x00000808ff027984 */ /* 0x032e640008000800 */
[----:B-1----:R-:W-:-:S05]  /*13d0*/  LOP3.LUT R2, R2, 0x1800, RZ, 0xb8, !PT ;  /* 0x0000180002027812 */ /* 0x002fca00078eb8ff */
[----:B------:R1:W-:Y:S02]  /*13e0*/  STS [UR8+0x8], R2 ;  /* 0x00000802ff007988 */ /* 0x0003e40008000808 */
.L_x_49:
[----:B------:R-:W-:Y:S05]  /*13f0*/  @P3 BREAK.RELIABLE B3 ;  /* 0x0000000000033942 */ /* 0x000fea0003800100 */
[----:B------:R-:W-:Y:S05]  /*1400*/  @P3 BRA `(.L_x_51) ;  /* 0x0000000000243947 */ /* 0x000fea0003800000 */
[----:B-1--45:R-:W1:Y:S01]  /*1410*/  LDS R2, [UR8+0x8] ;  /* 0x00000808ff027984 */ /* 0x032e620008000800 */
[----:B------:R-:W-:-:S05]  /*1420*/  IMAD.MOV.U32 R3, RZ, RZ, 0x6000 ;  /* 0x00006000ff037424 */ /* 0x000fca00078e00ff */
[----:B-1----:R-:W-:-:S04]  /*1430*/  LOP3.LUT R2, R2, 0x6000, R3, 0xd8, !PT ;  /* 0x0000600002027812 */ /* 0x002fc800078ed803 */
[----:B------:R-:W-:-:S05]  /*1440*/  LOP3.LUT R2, R2, 0x400000, RZ, 0xb8, !PT ;  /* 0x0040000002027812 */ /* 0x000fca00078eb8ff */
[----:B------:R1:W-:Y:S02]  /*1450*/  STS [UR8+0x8], R2 ;  /* 0x00000802ff007988 */ /* 0x0003e40008000808 */
.L_x_50:
[----:B------:R-:W-:Y:S05]  /*1460*/  BSYNC.RELIABLE B3 ;  /* 0x0000000000037941 */ /* 0x000fea0003800100 */
.L_x_41:
[----:B-1--45:R-:W1:Y:S02]  /*1470*/  @!P3 LDS R2, [UR8+0x8] ;  /* 0x00000808ff02b984 */ /* 0x032e640008000800 */
[----:B-1----:R-:W-:-:S05]  /*1480*/  @!P3 LOP3.LUT R2, R2, 0x8000, RZ, 0xb8, !PT ;  /* 0x000080000202b812 */ /* 0x002fca00078eb8ff */
[----:B------:R1:W-:Y:S02]  /*1490*/  @!P3 STS [UR8+0x8], R2 ;  /* 0x00000802ff00b988 */ /* 0x0003e40008000808 */
.L_x_51:
[----:B------:R-:W-:Y:S05]  /*14a0*/  BSYNC.RECONVERGENT B4 ;  /* 0x0000000000047941 */ /* 0x000fea0003800200 */
.L_x_40:
[----:B------:R-:W-:Y:S05]  /*14b0*/  WARPSYNC.ALL ;  /* 0x0000000000007948 */ /* 0x000fea0003800000 */
[----:B------:R-:W-:Y:S01]  /*14c0*/  NOP ;  /* 0x0000000000007918 */ /* 0x000fe20000000000 */
[----:B------:R-:W-:-:S04]  /*14d0*/  UIADD3 UR4, UPT, UPT, UR4, 0x100, URZ ;  /* 0x0000010004047890 */ /* 0x000fc8000fffe0ff */
[----:B------:R-:W-:-:S04]  /*14e0*/  UIADD3 UR20, UP0, UPT, UR4, UR20, URZ ;  /* 0x0000001404147290 */ /* 0x000fc8000ff1e0ff */
[----:B------:R-:W-:Y:S01]  /*14f0*/  ULEA.HI.X.SX32 UR21, UR4, UR21, 0x1, UP0 ;  /* 0x0000001504157291 */ /* 0x000fe200080f0eff */
[----:B------:R-:W-:Y:S11]  /*1500*/  @P0 BRA `(.L_x_52) ;  /* 0x0000000000300947 */ /* 0x000ff60003800000 */
[----:B-1--45:R-:W1:Y:S01]  /*1510*/  S2R R2, SR_LANEID ;  /* 0x0000000000027919 */ /* 0x032e620000000000 */
[----:B------:R-:W-:Y:S05]  /*1520*/  WARPSYNC.ALL ;  /* 0x0000000000007948 */ /* 0x000fea0003800000 */
[----:B------:R-:W-:Y:S01]  /*1530*/  NOP ;  /* 0x0000000000007918 */ /* 0x000fe20000000000 */
[----:B-123--:R-:W-:-:S05]  /*1540*/  IMAD.SHL.U32 R4, R2, 0x4, RZ ;  /* 0x0000000402047824 */ /* 0x00efca00078e00ff */
        /* <DEDUP_REMOVED lines=8> */
.L_x_52:
[----:B------:R-:W-:Y:S05]  /*15d0*/  @P0 BRA `(.L_x_53) ;  /* 0x00000000000c0947 */ /* 0x000fea0003800000 */
[----:B------:R0:W-:Y:S01]  /*15e0*/  UTMACMDFLUSH ;  /* 0x00000000000079b7 */ /* 0x0001e20000000000 */
[----:B------:R-:W-:Y:S05]  /*15f0*/  @P0 BRA `(.L_x_53) ;  /* 0x0000000000040947 */ /* 0x000fea0003800000 */
[----:B------:R-:W-:-:S04]  /*1600*/  DEPBAR.LE SB0, 0x0 ;  /* 0x000080000000791a */ /* 0x000fc80000000000 */
.L_x_53:
[----:B------:R-:W-:Y:S05]  /*1610*/  WARPSYNC.ALL ;  /* 0x0000000000007948 */ /* 0x000fea0003800000 */
[----:B------:R-:W-:Y:S01]  /*1620*/  NOP ;  /* 0x0000000000007918 */ /* 0x000fe20000000000 */
[----:B--2---:R-:W-:Y:S01]  /*1630*/  BAR.SYNC.DEFER_BLOCKING 0x0 ;  /* 0x0000000000007b1d */ /* 0x004fe20000010000 */
[----:B-1--45:R-:W-:Y:S01]  /*1640*/  SHF.R.U32.HI R2, RZ, 0x5, R0 ;  /* 0x00000005ff027819 */ /* 0x032fe20000011600 */
[----:B------:R-:W-:Y:S01]  /*1650*/  UIADD3 UR12, UPT, UPT, UR8, 0x8010, URZ ;  /* 0x00008010080c7890 */ /* 0x000fe2000fffe0ff */
[----:B------:R-:W-:Y:S01]  /*1660*/  ISETP.GE.AND P0, PT, R10, 0x1, PT ;  /* 0x000000010a00780c */ /* 0x000fe20003f06270 */
[----:B------:R-:W-:Y:S01]  /*1670*/  USHF.L.U32 UR15, UR7, 0x7, URZ ;  /* 0x00000007070f7899 */ /* 0x000fe200080006ff */
[----:B------:R-:W-:Y:S01]  /*1680*/  R2UR UR22, R2 ;  /* 0x00000000021672ca */ /* 0x000fe200000e0000 */
[----:B------:R-:W-:Y:S01]  /*1690*/  VOTEU.ALL UP0, P3 ;  /* 0x0000000000ff7886 */ /* 0x000fe20001800000 */
[----:B------:R-:W-:Y:S01]  /*16a0*/  UMOV UR4, 0x1 ;  /* 0x0000000100047882 */ /* 0x000fe20000000000 */
[----:B------:R-:W-:Y:S01]  /*16b0*/  VOTEU.ALL UP1, P3 ;  /* 0x0000000000ff7886 */ /* 0x000fe20001820000 */
[----:B------:R-:W-:Y:S01]  /*16c0*/  USHF.L.U32 UR19, UR9, 0x7, URZ ;  /* 0x0000000709137899 */ /* 0x000fe200080006ff */
[----:B------:R-:W-:Y:S01]  /*16d0*/  BSSY.RECONVERGENT B4, `(.L_x_54) ;  /* 0x0000018000047945 */ /* 0x000fe20003800200 */
[----:B------:R-:W-:-:S04]  /*16e0*/  @!UP0 UIADD3 UR10, UPT, UPT, -UR4, 0x100000, URZ ;  /* 0x00100000040a8890 */ /* 0x000fc8000fffe1ff */
[----:B------:R-:W-:Y:S02]  /*16f0*/  @!UP0 USHF.L.U32 UR11, UR10, 0xb, URZ ;  /* 0x0000000b0a0b8899 */ /* 0x000fe400080006ff */
[----:B------:R-:W-:Y:S02]  /*1700*/  @!UP0 USHF.L.U32 UR10, UR10, 0x1, URZ ;  /* 0x000000010a0a8899 */ /* 0x000fe400080006ff */
[----:B------:R-:W-:-:S04]  /*1710*/  @!UP0 UIADD3 UR4, UPT, UPT, -UR4, 0x100000, URZ ;  /* 0x0010000004048890 */ /* 0x000fc8000fffe1ff */
[----:B------:R-:W-:Y:S02]  /*1720*/  @!UP0 USHF.L.U32 UR5, UR4, 0xb, URZ ;  /* 0x0000000b04058899 */ /* 0x000fe400080006ff */
[----:B------:R-:W-:Y:S01]  /*1730*/  @!UP0 USHF.L.U32 UR4, UR4, 0x1, URZ ;  /* 0x0000000104048899 */ /* 0x000fe200080006ff */
[----:B------:R-:W-:Y:S01]  /*1740*/  VOTEU.ALL UP0, P3 ;  /* 0x0000000000ff7886 */ /* 0x000fe20001800000 */
[----:B------:R-:W1:Y:S04]  /*1750*/  FENCE.VIEW.ASYNC.S ;  /* 0x00000000000073c6 */ /* 0x000e680000000000 */
[----:B-1----:R1:W2:Y:S06]  /*1760*/  @!UP0 SYNCS.EXCH.64 URZ, [UR8+0x8000], UR10 ;  /* 0x0080000a08ff85b2 */ /* 0x0022ac0008000100 */
[----:B------:R1:W2:Y:S02]  /*1770*/  @!UP1 SYNCS.EXCH.64 URZ, [UR8+0x8010], UR4 ;  /* 0x0080100408ff95b2 */ /* 0x0002a40008000100 */
[----:B--2---:R-:W-:Y:S06]  /*1780*/  BAR.SYNC.DEFER_BLOCKING 0x0 ;  /* 0x0000000000007b1d */ /* 0x004fec0000010000 */
[----:B------:R-:W-:Y:S05]  /*1790*/  @P3 BRA `(.L_x_55) ;  /* 0x00000000002c3947 */ /* 0x000fea0003800000 */
[----:B-1----:R-:W-:Y:S02]  /*17a0*/  UMOV UR4, 0x1 ;  /* 0x0000000100047882 */ /* 0x002fe40000000000 */
[----:B------:R-:W-:-:S04]  /*17b0*/  UIADD3 UR10, UPT, UPT, -UR4, 0x100000, URZ ;  /* 0x00100000040a7890 */ /* 0x000fc8000fffe1ff */
[----:B------:R-:W-:Y:S02]  /*17c0*/  USHF.L.U32 UR11, UR10, 0xb, URZ ;  /* 0x0000000b0a0b7899 */ /* 0x000fe400080006ff */
[----:B------:R-:W-:Y:S02]  /*17d0*/  USHF.L.U32 UR10, UR10, 0x1, URZ ;  /* 0x000000010a0a7899 */ /* 0x000fe400080006ff */
[----:B------:R-:W-:-:S04]  /*17e0*/  UIADD3 UR4, UPT, UPT, -UR4, 0x100000, URZ ;  /* 0x0010000004047890 */ /* 0x000fc8000fffe1ff */
[----:B------:R-:W-:Y:S02]  /*17f0*/  USHF.L.U32 UR5, UR4, 0xb, URZ ;  /* 0x0000000b04057899 */ /* 0x000fe400080006ff */
[----:B------:R-:W-:Y:S01]  /*1800*/  USHF.L.U32 UR4, UR4, 0x1, URZ ;  /* 0x0000000104047899 */ /* 0x000fe200080006ff */
[----:B------:R-:W1:Y:S03]  /*1810*/  FENCE.VIEW.ASYNC.S ;  /* 0x00000000000073c6 */ /* 0x000e660000000000 */
[----:B-1----:R2:W4:Y:S08]  /*1820*/  SYNCS.EXCH.64 URZ, [UR8+0x8008], UR10 ;  /* 0x0080080a08ff75b2 */ /* 0x0025300008000100 */
[----:B------:R2:W5:Y:S02]  /*1830*/  SYNCS.EXCH.64 URZ, [UR8+0x8018], UR4 ;  /* 0x0080180408ff75b2 */ /* 0x0005640008000100 */
[----:B--2---:R-:W-:Y:S01]  /*1840*/  NOP ;  /* 0x0000000000007918 */ /* 0x004fe20000000000 */
.L_x_55:
[----:B-1----:R-:W-:Y:S05]  /*1850*/  BSYNC.RECONVERGENT B4 ;  /* 0x0000000000047941 */ /* 0x002fea0003800200 */
.L_x_54:
[----:B------:R-:W-:Y:S05]  /*1860*/  @!P0 BRA `(.L_x_56) ;  /* 0x0000000800108947 */ /* 0x000fea0003800000 */
[----:B----45:R-:W-:Y:S01]  /*1870*/  BAR.SYNC.DEFER_BLOCKING 0x0 ;  /* 0x0000000000007b1d */ /* 0x030fe20000010000 */
[----:B------:R-:W-:Y:S01]  /*1880*/  @!P3 IMAD.MOV.U32 R2, RZ, RZ, 0x4000 ;  /* 0x00004000ff02b424 */ /* 0x000fe200078e00ff */
[----:B------:R-:W-:Y:S02]  /*1890*/  ELECT P1, URZ, PT ;  /* 0x0000000000ff782f */ /* 0x000fe40003820000 */
[----:B------:R-:W-:Y:S02]  /*18a0*/  ELECT P0, URZ, PT ;  /* 0x0000000000ff782f */ /* 0x000fe40003800000 */
[C---:B------:R-:W-:Y:S01]  /*18b0*/  ISETP.LT.U32.AND P1, PT, R132.reuse, 0x20, P1 ;  /* 0x000000208400780c */ /* 0x040fe20000f21070 */
[----:B------:R-:W-:Y:S01]  /*18c0*/  UMOV UR11, UR15 ;  /* 0x0000000f000b7c82 */ /* 0x000fe20008000000 */
[----:B------:R-:W-:Y:S01]  /*18d0*/  ISETP.LT.U32.AND P0, PT, R132, 0x20, P0 ;  /* 0x000000208400780c */ /* 0x000fe20000701070 */
[----:B------:R-:W-:-:S10]  /*18e0*/  UIADD3 UR16, UPT, UPT, UR8, 0x4000, URZ ;  /* 0x0000400008107890 */ /* 0x000fd4000fffe0ff */
[----:B------:R-:W-:Y:S01]  /*18f0*/  VOTEU.ANY UP0, P1 ;  /* 0x0000000000ff7886 */ /* 0x000fe20000800100 */
[----:B------:R-:W-:Y:S01]  /*1900*/  VOTEU.ANY UP2, P1 ;  /* 0x0000000000ff7886 */ /* 0x000fe20000840100 */
[----:B------:R-:W-:Y:S01]  /*1910*/  VOTEU.ANY UP1, P0 ;  /* 0x0000000000ff7886 */ /* 0x000fe20000020100 */
[----:B------:R-:W-:Y:S01]  /*1920*/  VOTEU.ANY UP3, P0 ;  /* 0x0000000000ff7886 */ /* 0x000fe20000060100 */
[----:B------:R1:W-:Y:S01]  /*1930*/  @!P3 SYNCS.ARRIVE.TRANS64 RZ, [UR8+0x8000], R2 ;  /* 0x00800002ffffb9a7 */ /* 0x0003e20008000008 */
[----:B------:R2:W-:Y:S06]  /*1940*/  MEMBAR.ALL.CTA ;  /* 0x0000000000007992 */ /* 0x0005ec0000008000 */
[----:B--2---:R-:W2:Y:S01]  /*1950*/  FENCE.VIEW.ASYNC.S ;  /* 0x00000000000073c6 */ /* 0x004ea20000000000 */
[----:B------:R-:W-:Y:S01]  /*1960*/  @UP0 UIADD3 UR9, UPT, UPT, UR8, 0x8000, URZ ;  /* 0x0000800008090890 */ /* 0x000fe2000fffe0ff */
[----:B------:R-:W-:Y:S01]  /*1970*/  @UP0 UMOV UR10, URZ ;  /* 0x000000ff000a0c82 */ /* 0x000fe20008000000 */
[----:B------:R-:W-:Y:S01]  /*1980*/  @UP1 UIADD3 UR17, UPT, UPT, UR8, 0x8000, URZ ;  /* 0x0000800008111890 */ /* 0x000fe2000fffe0ff */
[----:B------:R-:W-:Y:S01]  /*1990*/  @UP1 UMOV UR18, URZ ;  /* 0x000000ff00121c82 */ /* 0x000fe20008000000 */
[----:B------:R-:W-:Y:S01]  /*19a0*/  UISETP.NE.U32.AND UP0, UPT, UR22, URZ, UPT ;  /* 0x000000ff1600728c */ /* 0x000fe2000bf05070 */
[----:B--2---:R-:W-:Y:S06]  /*19b0*/  BAR.SYNC.DEFER_BLOCKING 0x0 ;  /* 0x0000000000007b1d */ /* 0x004fec0000010000 */
[----:B------:R1:W-:Y:S02]  /*19c0*/  @UP2 UTMALDG.2D [UR8], [UR24] ;  /* 0x00000008180025b4 */ /* 0x0003e40008008000 */
[----:B------:R-:W-:Y:S06]  /*19d0*/  BAR.SYNC.DEFER_BLOCKING 0x0 ;  /* 0x0000000000007b1d */ /* 0x000fec0000010000 */
[----:B------:R1:W-:Y:S02]  /*19e0*/  @UP3 UTMALDG.2D [UR16], [UR26] ;  /* 0x000000101a0035b4 */ /* 0x0003e40008008000 */
[----:B------:R-:W-:Y:S06]  /*19f0*/  BAR.SYNC.DEFER_BLOCKING 0x0 ;  /* 0x0000000000007b1d */ /* 0x000fec0000010000 */
[----:B------:R-:W2:Y:S02]  /*1a00*/  SYNCS.PHASECHK.TRANS64.TRYWAIT P0, [UR8+0x8000], RZ ;  /* 0x008000ffff0075a7 */ /* 0x000ea40008001108 */
[----:B-12---:R-:W-:Y:S05]  /*1a10*/  @!P0 BRA `(.L_x_57) ;  /* 0x0000001000188947 */ /* 0x006fea0003800000 */
.L_x_71:
[----:B------:R-:W-:Y:S05]  /*1a20*/  BRA.U UP0, `(.L_x_58) ;  /* 0x00000001004c7547 */ /* 0x000fea000b800000 */
[----:B------:R-:W-:Y:S02]  /*1a30*/  USHF.R.U32.HI UR4, URZ, 0x4, UR8 ;  /* 0x00000004ff047899 */ /* 0x000fe40008011608 */
[----:B------:R-:W-:Y:S02]  /*1a40*/  USHF.R.U32.HI UR6, URZ, 0x4, UR16 ;  /* 0x00000004ff067899 */ /* 0x000fe40008011610 */
[----:B------:R-:W-:Y:S02]  /*1a50*/  USGXT.U32 UR4, UR4, 0xe ;  /* 0x0000000e0404789a */ /* 0x000fe40008000000 */
[----:B------:R-:W-:Y:S01]  /*1a60*/  USGXT.U32 UR6, UR6, 0xe ;  /* 0x0000000e0606789a */ /* 0x000fe20008000000 */
[----:B------:R-:W-:Y:S01]  /*1a70*/  UMOV UR10, 0xfffffffe ;  /* 0xfffffffe000a7882 */ /* 0x000fe20000000000 */
[----:B------:R-:W-:Y:S01]  /*1a80*/  UMOV UR11, 0x7fffbfdf ;  /* 0x7fffbfdf000b7882 */ /* 0x000fe20000000000 */
[----:B------:R-:W-:Y:S01]  /*1a90*/  UMOV UR5, URZ ;  /* 0x000000ff00057c82 */ /* 0x000fe20008000000 */
[----:B------:R-:W-:Y:S01]  /*1aa0*/  UMOV UR7, URZ ;  /* 0x000000ff00077c82 */ /* 0x000fe20008000000 */
[----:B------:R-:W-:-:S02]  /*1ab0*/  UIADD3.64 UR16, UPT, UPT, UR4, -UR10, URZ ;  /* 0x8000000a04107297 */ /* 0x000fc4000fffe0ff */
[----:B------:R-:W-:Y:S01]  /*1ac0*/  UIADD3.64 UR10, UPT, UPT, UR6, -UR10, URZ ;  /* 0x8000000a060a7297 */ /* 0x000fe2000fffe0ff */
[----:B------:R-:W-:Y:S01]  /*1ad0*/  UMOV UR28, 0x0 ;  /* 0x00000000001c7882 */ /* 0x000fe20000000000 */
[----:B------:R-:W-:Y:S01]  /*1ae0*/  UMOV UR29, 0x8200010 ;  /* 0x08200010001d7882 */ /* 0x000fe20000000000 */
[----:B------:R-:W-:Y:S01]  /*1af0*/  UMOV UR5, 0x80004020 ;  /* 0x8000402000057882 */ /* 0x000fe20000000000 */
[----:B------:R-:W-:Y:S01]  /*1b00*/  UMOV UR7, 0x80004020 ;  /* 0x8000402000077882 */ /* 0x000fe20000000000 */
[----:B------:R-:W-:Y:S01]  /*1b10*/  UMOV UR30, 0x0 ;  /* 0x00000000001e7882 */ /* 0x000fe20000000000 */
[----:B------:R-:W-:Y:S01]  /*1b20*/  UMOV UR31, 0x8200010 ;  /* 0x08200010001f7882 */ /* 0x000fe20000000000 */
[----:B------:R1:W-:Y:S02]  /*1b30*/  UTCQMMA gdesc[UR4], gdesc[UR6], tmem[UR23], tmem[UR28], idesc[UR29], !UPT ;  /* 0x00ff1c06040075ea */ /* 0x0003e4000f800317 */
[----:B------:R1:W-:Y:S01]  /*1b40*/  UTCQMMA gdesc[UR16], gdesc[UR10], tmem[UR23], tmem[UR30], idesc[UR31], UPT ;  /* 0x00ff1e0a100075ea */ /* 0x0003e2000b800317 */
[----:B------:R-:W-:-:S02]  /*1b50*/  NOP ;  /* 0x0000000000007918 */ /* 0x000fc40000000000 */
.L_x_58:
[----:B------:R-:W-:Y:S01]  /*1b60*/  ELECT P0, URZ, PT ;  /* 0x0000000000ff782f */ /* 0x000fe20003800000 */
[----:B-1----:R-:W-:Y:S01]  /*1b70*/  UMOV UR4, UR12 ;  /* 0x0000000c00047c82 */ /* 0x002fe20008000000 */
[----:B------:R-:W-:Y:S02]  /*1b80*/  UMOV UR5, URZ ;  /* 0x000000ff00057c82 */ /* 0x000fe40008000000 */
[----:B------:R-:W-:-:S13]  /*1b90*/  ISETP.LT.U32.AND P0, PT, R132, 0x20, P0 ;  /* 0x000000208400780c */ /* 0x000fda0000701070 */
[----:B------:R-:W-:Y:S01]  /*1ba0*/  VOTEU.ANY UP0, P0 ;  /* 0x0000000000ff7886 */ /* 0x000fe20000000100 */
[----:B------:R-:W-:Y:S01]  /*1bb0*/  VOTEU.ANY UP1, P0 ;  /* 0x0000000000ff7886 */ /* 0x000fe20000020100 */
[----:B------:R-:W-:-:S03]  /*1bc0*/  ISETP.GE.U32.AND P0, PT, R10, 0x41, PT ;  /* 0x000000410a00780c */ /* 0x000fc60003f06070 */
[----:B------:R-:W-:Y:S02]  /*1bd0*/  @UP0 UMOV UR4, UR4 ;  /* 0x0000000400040c82 */ /* 0x000fe40008000000 */
[----:B------:R1:W-:Y:S01]  /*1be0*/  @UP1 UTCBAR [UR4], URZ ;  /* 0x000000ff040013e9 */ /* 0x0003e200080000ff */
[----:B------:R-:W-:Y:S06]  /*1bf0*/  BAR.SYNC.DEFER_BLOCKING 0x0 ;  /* 0x0000000000007b1d */ /* 0x000fec0000010000 */
[----:B------:R-:W2:Y:S02]  /*1c00*/  SYNCS.PHASECHK.TRANS64.TRYWAIT P1, [UR8+0x8010], RZ ;  /* 0x008010ffff0075a7 */ /* 0x000ea40008021108 */
[----:B-12---:R-:W-:Y:S05]  /*1c10*/  @!P1 BRA `(.L_x_59) ;  /* 0x0000000c00a49947 */ /* 0x006fea0003800000 */
.L_x_72:
[----:B------:R-:W-:Y:S01]  /*1c20*/  UMOV UR4, URZ ;  /* 0x000000ff00047c82 */ /* 0x000fe20008000000 */
[----:B------:R-:W-:Y:S05]  /*1c30*/  @!P0 BRA `(.L_x_56) ;  /* 0x00000004001c8947 */ /* 0x000fea0003800000 */
[----:B------:R-:W1:Y:S01]  /*1c40*/  LDCU UR29, c[0x0][0x3a0] ;  /* 0x00007400ff1d77ac */ /* 0x000e620008000800 */
[----:B------:R-:W-:Y:S01]  /*1c50*/  UMOV UR9, 0x1 ;  /* 0x0000000100097882 */ /* 0x000fe20000000000 */
[----:B------:R-:W-:-:S05]  /*1c60*/  UMOV UR14, 0x40 ;  /* 0x00000040000e7882 */ /* 0x000fca0000000000 */
.L_x_63:
[----:B------:R-:W-:Y:S01]  /*1c70*/  BAR.SYNC.DEFER_BLOCKING 0x0 ;  /* 0x0000000000007b1d */ /* 0x000fe20000010000 */
[----:B------:R-:W-:Y:S01]  /*1c80*/  ULEA UR28, UR9, UR8, 0x3 ;  /* 0x00000008091c7291 */ /* 0x000fe2000f8e18ff */
[----:B------:R-:W-:Y:S01]  /*1c90*/  @!P3 IMAD.MOV.U32 R2, RZ, RZ, 0x4000 ;  /* 0x00004000ff02b424 */ /* 0x000fe200078e00ff */
[----:B------:R-:W-:Y:S01]  /*1ca0*/  ELECT P1, URZ, PT ;  /* 0x0000000000ff782f */ /* 0x000fe20003820000 */
[----:B------:R-:W-:-:S03]  /*1cb0*/  ULEA UR12, UR9, UR8, 0xd ;  /* 0x00000008090c7291 */ /* 0x000fc6000f8e68ff */
[----:B------:R-:W-:Y:S02]  /*1cc0*/  ISETP.LT.U32.AND P1, PT, R132, 0x20, P1 ;  /* 0x000000208400780c */ /* 0x000fe40000f21070 */
[----:B------:R-:W-:Y:S01]  /*1cd0*/  ELECT P0, URZ, PT ;  /* 0x0000000000ff782f */ /* 0x000fe20003800000 */
[----:B------:R-:W-:-:S03]  /*1ce0*/  UIADD3 UR16, UPT, UPT, UR12, 0x4000, URZ ;  /* 0x000040000c107890 */ /* 0x000fc6000fffe0ff */
[----:B------:R-:W-:Y:S01]  /*1cf0*/  ISETP.LT.U32.AND P0, PT, R132, 0x20, P0 ;  /* 0x000000208400780c */ /* 0x000fe20000701070 */
[----:B------:R-:W-:Y:S01]  /*1d00*/  UMOV UR18, UR14 ;  /* 0x0000000e00127c82 */ /* 0x000fe20008000000 */
[----:B------:R-:W-:-:S05]  /*1d10*/  USHF.L.U32 UR5, UR4, 0x1f, URZ ;  /* 0x0000001f04057899 */ /* 0x000fca00080006ff */
[----:B------:R-:W-:Y:S01]  /*1d20*/  VOTEU.ANY UP0, P1 ;  /* 0x0000000000ff7886 */ /* 0x000fe20000800100 */
[----:B------:R2:W-:Y:S01]  /*1d30*/  @!P3 SYNCS.ARRIVE.TRANS64 RZ, [UR28+0x8000], R2 ;  /* 0x00800002ffffb9a7 */ /* 0x0005e2000800001c */
[----:B------:R4:W-:Y:S06]  /*1d40*/  MEMBAR.ALL.CTA ;  /* 0x0000000000007992 */ /* 0x0009ec0000008000 */
[----:B----4-:R-:W4:Y:S01]  /*1d50*/  FENCE.VIEW.ASYNC.S ;  /* 0x00000000000073c6 */ /* 0x010f220000000000 */
[----:B------:R-:W-:Y:S01]  /*1d60*/  @UP0 UIADD3 UR13, UPT, UPT, UR28, 0x8000, URZ ;  /* 0x000080001c0d0890 */ /* 0x000fe2000fffe0ff */
[----:B----4-:R-:W-:Y:S01]  /*1d70*/  VOTEU.ANY UP0, P1 ;  /* 0x0000000000ff7886 */ /* 0x010fe20000800100 */
[----:B------:R-:W-:Y:S01]  /*1d80*/  VOTEU.ANY UP1, P0 ;  /* 0x0000000000ff7886 */ /* 0x000fe20000020100 */
[----:B--2---:R-:W-:-:S04]  /*1d90*/  IMAD.U32 R2, RZ, RZ, UR5 ;  /* 0x00000005ff027e24 */ /* 0x004fc8000f8e00ff */
[----:B------:R-:W-:Y:S01]  /*1da0*/  @UP1 UIADD3 UR17, UPT, UPT, UR28, 0x8000, URZ ;  /* 0x000080001c111890 */ /* 0x000fe2000fffe0ff */
[----:B------:R-:W-:Y:S01]  /*1db0*/  VOTEU.ANY UP1, P0 ;  /* 0x0000000000ff7886 */ /* 0x000fe20000020100 */
[----:B------:R-:W-:Y:S06]  /*1dc0*/  BAR.SYNC.DEFER_BLOCKING 0x0 ;  /* 0x0000000000007b1d */ /* 0x000fec0000010000 */
[----:B------:R2:W-:Y:S01]  /*1dd0*/  @UP0 UTMALDG.2D [UR12], [UR24] ;  /* 0x0000000c180005b4 */ /* 0x0005e20008008000 */
[----:B------:R-:W-:Y:S01]  /*1de0*/  UISETP.NE.U32.AND UP0, UPT, UR22, URZ, UPT ;  /* 0x000000ff1600728c */ /* 0x000fe2000bf05070 */
[----:B------:R-:W-:Y:S06]  /*1df0*/  BAR.SYNC.DEFER_BLOCKING 0x0 ;  /* 0x0000000000007b1d */ /* 0x000fec0000010000 */
[----:B------:R2:W-:Y:S02]  /*1e00*/  @UP1 UTMALDG.2D [UR16], [UR26] ;  /* 0x000000101a0015b4 */ /* 0x0005e40008008000 */
[----:B------:R-:W-:Y:S06]  /*1e10*/  BAR.SYNC.DEFER_BLOCKING 0x0 ;  /* 0x0000000000007b1d */ /* 0x000fec0000010000 */
[----:B------:R-:W4:Y:S02]  /*1e20*/  SYNCS.PHASECHK.TRANS64.TRYWAIT P0, [UR28+0x8000], R2 ;  /* 0x00800002ff0075a7 */ /* 0x000f24000800111c */
[----:B--2-4-:R-:W-:Y:S05]  /*1e30*/  @!P0 BRA `(.L_x_60) ;  /* 0x0000000c00288947 */ /* 0x014fea0003800000 */
.L_x_73:
[----:B------:R-:W-:Y:S05]  /*1e40*/  BRA.U UP0, `(.L_x_61) ;  /* 0x00000001004c7547 */ /* 0x000fea000b800000 */
[----:B------:R-:W-:Y:S02]  /*1e50*/  USHF.R.U32.HI UR10, URZ, 0x4, UR12 ;  /* 0x00000004ff0a7899 */ /* 0x000fe4000801160c */
[----:B------:R-:W-:Y:S02]  /*1e60*/  USHF.R.U32.HI UR12, URZ, 0x4, UR16 ;  /* 0x00000004ff0c7899 */ /* 0x000fe40008011610 */
[----:B------:R-:W-:Y:S02]  /*1e70*/  USGXT.U32 UR10, UR10, 0xe ;  /* 0x0000000e0a0a789a */ /* 0x000fe40008000000 */
[----:B------:R-:W-:Y:S02]  /*1e80*/  USGXT.U32 UR12, UR12, 0xe ;  /* 0x0000000e0c0c789a */ /* 0x000fe40008000000 */
[----:B------:R-:W-:Y:S02]  /*1e90*/  UIADD3 UR16, UP0, UPT, UR10, 0x2, URZ ;  /* 0x000000020a107890 */ /* 0x000fe4000ff1e0ff */
[----:B------:R-:W-:Y:S01]  /*1ea0*/  UIADD3 UR30, UP1, UPT, UR12, 0x2, URZ ;  /* 0x000000020c1e7890 */ /* 0x000fe2000ff3e0ff */
[----:B------:R-:W-:Y:S01]  /*1eb0*/  UMOV UR5, URZ ;  /* 0x000000ff00057c82 */ /* 0x000fe20008000000 */
[----:B------:R-:W-:Y:S01]  /*1ec0*/  UMOV UR6, URZ ;  /* 0x000000ff00067c82 */ /* 0x000fe20008000000 */
[----:B------:R-:W-:-:S02]  /*1ed0*/  UIADD3.X UR17, UPT, UPT, UR5, -0x7fffbfe0, URZ, UP0, !UPT ;  /* 0x8000402005117890 */ /* 0x000fc400087fe4ff */
[----:B------:R-:W-:Y:S01]  /*1ee0*/  UIADD3.X UR31, UPT, UPT, UR6, -0x7fffbfe0, URZ, UP1, !UPT ;  /* 0x80004020061f7890 */ /* 0x000fe20008ffe4ff */
[----:B------:R-:W-:Y:S01]  /*1ef0*/  UMOV UR32, 0x0 ;  /* 0x0000000000207882 */ /* 0x000fe20000000000 */
[----:B------:R-:W-:Y:S01]  /*1f00*/  UMOV UR33, 0x8200010 ;  /* 0x0820001000217882 */ /* 0x000fe20000000000 */
[----:B------:R-:W-:Y:S01]  /*1f10*/  UMOV UR11, 0x80004020 ;  /* 0x80004020000b7882 */ /* 0x000fe20000000000 */
[----:B------:R-:W-:Y:S01]  /*1f20*/  UMOV UR13, 0x80004020 ;  /* 0x80004020000d7882 */ /* 0x000fe20000000000 */
[----:B------:R-:W-:Y:S01]  /*1f30*/  UMOV UR6, 0x0 ;  /* 0x0000000000067882 */ /* 0x000fe20000000000 */
[----:B------:R-:W-:Y:S01]  /*1f40*/  UMOV UR7, 0x8200010 ;  /* 0x0820001000077882 */ /* 0x000fe20000000000 */
[----:B------:R2:W-:Y:S02]  /*1f50*/  UTCQMMA gdesc[UR10], gdesc[UR12], tmem[UR23], tmem[UR32], idesc[UR33], UPT ;  /* 0x00ff200c0a0075ea */ /* 0x0005e4000b800317 */
[----:B------:R2:W-:Y:S01]  /*1f60*/  UTCQMMA gdesc[UR16], gdesc[UR30], tmem[UR23], tmem[UR6], idesc[UR7], UPT ;  /* 0x00ff061e100075ea */ /* 0x0005e2000b800317 */
[----:B------:R-:W-:-:S02]  /*1f70*/  NOP ;  /* 0x0000000000007918 */ /* 0x000fc40000000000 */
.L_x_61:
[----:B------:R-:W-:Y:S01]  /*1f80*/  ELECT P0, URZ, PT ;  /* 0x0000000000ff782f */ /* 0x000fe20003800000 */
[----:B--2---:R-:W-:-:S03]  /*1f90*/  UIADD3 UR6, UPT, UPT, UR28, 0x8010, URZ ;  /* 0x000080101c067890 */ /* 0x004fc6000fffe0ff */
[----:B------:R-:W-:Y:S01]  /*1fa0*/  ISETP.LT.U32.AND P0, PT, R132, 0x20, P0 ;  /* 0x000000208400780c */ /* 0x000fe20000701070 */
[----:B------:R-:W-:-:S12]  /*1fb0*/  UMOV UR7, URZ ;  /* 0x000000ff00077c82 */ /* 0x000fd80008000000 */
[----:B------:R-:W-:Y:S01]  /*1fc0*/  VOTEU.ANY UP0, P0 ;  /* 0x0000000000ff7886 */ /* 0x000fe20000000100 */
[----:B------:R-:W-:-:S04]  /*1fd0*/  VOTEU.ANY UP1, P0 ;  /* 0x0000000000ff7886 */ /* 0x000fc80000020100 */
[----:B------:R-:W-:Y:S02]  /*1fe0*/  @UP0 UMOV UR6, UR6 ;  /* 0x0000000600060c82 */ /* 0x000fe40008000000 */
[----:B------:R2:W-:Y:S01]  /*1ff0*/  @UP1 UTCBAR [UR6], URZ ;  /* 0x000000ff060013e9 */ /* 0x0005e200080000ff */
[----:B------:R-:W-:Y:S06]  /*2000*/  BAR.SYNC.DEFER_BLOCKING 0x0 ;  /* 0x0000000000007b1d */ /* 0x000fec0000010000 */
[----:B------:R-:W4:Y:S02]  /*2010*/  SYNCS.PHASECHK.TRANS64.TRYWAIT P0, [UR28+0x8010], R2 ;  /* 0x00801002ff0075a7 */ /* 0x000f24000800111c */
[----:B--2-4-:R-:W-:Y:S05]  /*2020*/  @!P0 BRA `(.L_x_62) ;  /* 0x0000000800b88947 */ /* 0x014fea0003800000 */
.L_x_74:
[----:B------:R-:W-:Y:S02]  /*2030*/  UIADD3 UR9, UPT, UPT, UR9, 0x1, URZ ;  /* 0x0000000109097890 */ /* 0x000fe4000fffe0ff */
[----:B------:R-:W-:Y:S02]  /*2040*/  UIADD3 UR14, UPT, UPT, UR14, 0x40, URZ ;  /* 0x000000400e0e7890 */ /* 0x000fe4000fffe0ff */
[----:B------:R-:W-:-:S04]  /*2050*/  UISETP.NE.U32.AND UP0, UPT, UR9, 0x2, UPT ;  /* 0x000000020900788c */ /* 0x000fc8000bf05070 */
[----:B------:R-:W-:Y:S02]  /*2060*/  USEL UR5, URZ, 0x1, UP0 ;  /* 0x00000001ff057887 */ /* 0x000fe40008000000 */
[----:B------:R-:W-:Y:S02]  /*2070*/  USEL UR9, UR9, URZ, UP0 ;  /* 0x000000ff09097287 */ /* 0x000fe40008000000 */
[----:B-1----:R-:W-:Y:S02]  /*2080*/  UISETP.GE.AND UP0, UPT, UR14, UR29, UPT ;  /* 0x0000001d0e00728c */ /* 0x002fe4000bf06270 */
[----:B------:R-:W-:-:S07]  /*2090*/  ULOP3.LUT UR4, UR4, UR5, URZ, 0x3c, !UPT ;  /* 0x0000000504047292 */ /* 0x000fce000f8e3cff */
[----:B------:R-:W-:Y:S05]  /*20a0*/  BRA.U !UP0, `(.L_x_63) ;  /* 0xfffffff908f07547 */ /* 0x000fea000b83ffff */
.L_x_56:
[----:B----45:R-:W-:Y:S06]  /*20b0*/  BAR.SYNC.DEFER_BLOCKING 0x0 ;  /* 0x0000000000007b1d */ /* 0x030fec0000010000 */
[----:B------:R-:W-:Y:S04]  /*20c0*/  BSSY.RECONVERGENT B4, `(.L_x_64) ;  /* 0x0000004000047945 */ /* 0x000fe80003800200 */
[----:B------:R-:W-:Y:S05]  /*20d0*/  @P3 BRA `(.L_x_65) ;  /* 0x0000000000083947 */ /* 0x000fea0003800000 */
[----:B------:R-:W1:Y:S02]  /*20e0*/  SYNCS.CCTL.IV [UR8+0x8000] ;  /* 0x00800000ff0079b1 */ /* 0x000e640008000008 */
[----:B-1----:R-:W1:Y:S02]  /*20f0*/  SYNCS.CCTL.IV [UR8+0x8010] ;  /* 0x00801000ff0079b1 */ /* 0x002e640008000008 */
.L_x_65:
[----:B------:R-:W-:Y:S05]  /*2100*/  BSYNC.RECONVERGENT B4 ;  /* 0x0000000000047941 */ /* 0x000fea0003800200 */
.L_x_64:
[----:B-1----:R-:W-:Y:S06]  /*2110*/  BAR.SYNC.DEFER_BLOCKING 0x0 ;  /* 0x0000000000007b1d */ /* 0x002fec0000010000 */
[----:B------:R-:W-:Y:S04]  /*2120*/  BSSY.RECONVERGENT B4, `(.L_x_66) ;  /* 0x0000004000047945 */ /* 0x000fe80003800200 */
[----:B------:R-:W-:Y:S05]  /*2130*/  @P3 BRA `(.L_x_67) ;  /* 0x0000000000083947 */ /* 0x000fea0003800000 */
[----:B------:R-:W1:Y:S02]  /*2140*/  SYNCS.CCTL.IV [UR8+0x8008] ;  /* 0x00800800ff0079b1 */ /* 0x000e640008000008 */
[----:B-1----:R-:W1:Y:S02]  /*2150*/  SYNCS.CCTL.IV [UR8+0x8018] ;  /* 0x00801800ff0079b1 */ /* 0x002e640008000008 */
.L_x_67:
[----:B------:R-:W-:Y:S05]  /*2160*/  BSYNC.RECONVERGENT B4 ;  /* 0x0000000000047941 */ /* 0x000fea0003800200 */
.L_x_66:
[----:B------:R-:W-:Y:S01]  /*2170*/  USHF.L.U32 UR22, UR22, 0x15, URZ ;  /* 0x0000001516167899 */ /* 0x000fe200080006ff */
[C---:B------:R-:W-:Y:S01]  /*2180*/  IMAD.SHL.U32 R2, R0.reuse, 0x80, RZ ;  /* 0x0000008000027824 */ /* 0x040fe200078e00ff */
[----:B------:R-:W-:Y:S01]  /*2190*/  ELECT P0, URZ, PT ;  /* 0x0000000000ff782f */ /* 0x000fe20003800000 */
[----:B------:R-:W-:Y:S01]  /*21a0*/  IMAD.SHL.U32 R3, R0, 0x10, RZ ;  /* 0x0000001000037824 */ /* 0x000fe200078e00ff */
[----:B------:R-:W-:Y:S02]  /*21b0*/  ULOP3.LUT UR22, UR22, 0x600000, URZ, 0xc0, !UPT ;  /* 0x0060000016167892 */ /* 0x000fe4000f8ec0ff */
[----:B------:R-:W-:Y:S01]  /*21c0*/  LOP3.LUT R0, R2, 0x3f80, RZ, 0xc0, !PT ;  /* 0x00003f8002007812 */ /* 0x000fe200078ec0ff */
[----:B------:R-:W-:Y:S01]  /*21d0*/  UMOV UR9, UR19 ;  /* 0x0000001300097c82 */ /* 0x000fe20008000000 */
[----:B------:R-:W-:Y:S01]  /*21e0*/  UIADD3 UR22, UPT, UPT, UR23, UR22, URZ ;  /* 0x0000001617167290 */ /* 0x000fe2000fffe0ff */
[----:B------:R-:W-:Y:S01]  /*21f0*/  ISETP.LT.U32.AND P0, PT, R132, 0x20, P0 ;  /* 0x000000208400780c */ /* 0x000fe20000701070 */
[----:B------:R-:W-:Y:S01]  /*2200*/  UMOV UR10, UR15 ;  /* 0x0000000f000a7c82 */ /* 0x000fe20008000000 */
[----:B------:R-:W-:-:S04]  /*2210*/  LOP3.LUT R0, R0, 0x70, R3, 0xf8, !PT ;  /* 0x0000007000007812 */ /* 0x000fc800078ef803 */
[C---:B------:R-:W-:Y:S02]  /*2220*/  LOP3.LUT R2, R0.reuse, 0x10, RZ, 0x3c, !PT ;  /* 0x0000001000027812 */ /* 0x040fe400078e3cff */
[----:B---3--:R-:W2:Y:S01]  /*2230*/  LDTM.x128 R4, tmem[UR22] ;  /* 0x00000016000479ee */ /* 0x008ea200083c0000 */
[----:B------:R-:W-:Y:S01]  /*2240*/  LOP3.LUT R3, R0, 0x20, RZ, 0x3c, !PT ;  /* 0x0000002000037812 */ /* 0x000fe200078e3cff */
[----:B------:R-:W-:-:S03]  /*2250*/  NOP ;  /* 0x0000000000007918 */ /* 0x000fc60000000000 */
[----:B--2---:R-:W-:Y:S01]  /*2260*/  VOTEU.ANY UP1, P0 ;  /* 0x0000000000ff7886 */ /* 0x004fe20000020100 */
[----:B------:R-:W-:Y:S01]  /*2270*/  VOTEU.ANY UP0, P0 ;  /* 0x0000000000ff7886 */ /* 0x000fe20000000100 */
[----:B------:R-:W-:Y:S02]  /*2280*/  F2FP.SATFINITE.E4M3.F32.PACK_AB_MERGE_C R6, R7, R6, RZ ;  /* 0x000000060706723e */ /* 0x000fe400048070ff */
[----:B------:R-:W-:Y:S02]  /*2290*/  F2FP.SATFINITE.E4M3.F32.PACK_AB_MERGE_C R10, R11, R10, RZ ;  /* 0x0000000a0b0a723e */ /* 0x000fe400048070ff */
[----:B------:R-:W-:Y:S02]  /*22a0*/  F2FP.SATFINITE.E4M3.F32.PACK_AB_MERGE_C R14, R15, R14, RZ ;  /* 0x0000000e0f0e723e */ /* 0x000fe400048070ff */
[----:B------:R-:W-:Y:S02]  /*22b0*/  F2FP.SATFINITE.E4M3.F32.PACK_AB_MERGE_C R7, R19, R18, RZ ;  /* 0x000000121307723e */ /* 0x000fe400048070ff */
[----:B------:R-:W-:-:S02]  /*22c0*/  F2FP.SATFINITE.E4M3.F32.PACK_AB_MERGE_C R22, R23, R22, RZ ;  /* 0x000000161716723e */ /* 0x000fc400048070ff */
[----:B------:R-:W-:Y:S02]  /*22d0*/  F2FP.SATFINITE.E4M3.F32.PACK_AB_MERGE_C R26, R27, R26, RZ ;  /* 0x0000001a1b1a723e */ /* 0x000fe400048070ff */
        /* <DEDUP_REMOVED lines=11> */
[----:B------:R-:W-:Y:S02]  /*2390*/  F2FP.SATFINITE.E4M3.F32.PACK_AB_MERGE_C R4, R5, R4, R6 ;  /* 0x000000040504723e */ /* 0x000fe40004807006 */
[----:B------:R-:W-:Y:S02]  /*23a0*/  F2FP.SATFINITE.E4M3.F32.PACK_AB_MERGE_C R74, R75, R74, RZ ;  /* 0x0000004a4b4a723e */ /* 0x000fe400048070ff */
[----:B------:R-:W-:Y:S02]  /*23b0*/  F2FP.SATFINITE.E4M3.F32.PACK_AB_MERGE_C R78, R79, R78, RZ ;  /* 0x0000004e4f4e723e */ /* 0x000fe400048070ff */
[----:B------:R-:W-:Y:S02]  /*23c0*/  F2FP.SATFINITE.E4M3.F32.PACK_AB_MERGE_C R71, R83, R82, RZ ;  /* 0x000000525347723e */ /* 0x000fe400048070ff */
[----:B------:R-:W-:Y:S02]  /*23d0*/  F2FP.SATFINITE.E4M3.F32.PACK_AB_MERGE_C R86, R87, R86, RZ ;  /* 0x000000565756723e */ /* 0x000fe400048070ff */
[----:B------:R-:W-:-:S02]  /*23e0*/  F2FP.SATFINITE.E4M3.F32.PACK_AB_MERGE_C R5, R9, R8, R10 ;  /* 0x000000080905723e */ /* 0x000fc4000480700a */
[----:B------:R-:W-:Y:S02]  /*23f0*/  F2FP.SATFINITE.E4M3.F32.PACK_AB_MERGE_C R6, R13, R12, R14 ;  /* 0x0000000c0d06723e */ /* 0x000fe4000480700e */
[----:B------:R-:W-:Y:S02]  /*2400*/  F2FP.SATFINITE.E4M3.F32.PACK_AB_MERGE_C R7, R17, R16, R7 ;  /* 0x000000101107723e */ /* 0x000fe40004807007 */
[----:B------:R-:W-:Y:S02]  /*2410*/  F2FP.SATFINITE.E4M3.F32.PACK_AB_MERGE_C R20, R21, R20, R22 ;  /* 0x000000141514723e */ /* 0x000fe40004807016 */
[----:B------:R-:W-:Y:S01]  /*2420*/  F2FP.SATFINITE.E4M3.F32.PACK_AB_MERGE_C R90, R91, R90, RZ ;  /* 0x0000005a5b5a723e */ /* 0x000fe200048070ff */
[----:B-1----:R1:W-:Y:S01]  /*2430*/  STS.128 [R0+UR8], R4 ;  /* 0x0000000400007988 */ /* 0x0023e20008000c08 */
[----:B------:R-:W-:Y:S02]  /*2440*/  F2FP.SATFINITE.E4M3.F32.PACK_AB_MERGE_C R94, R95, R94, RZ ;  /* 0x0000005e5f5e723e */ /* 0x000fe400048070ff */
[----:B------:R-:W-:-:S02]  /*2450*/  F2FP.SATFINITE.E4M3.F32.PACK_AB_MERGE_C R98, R99, R98, RZ ;  /* 0x000000626362723e */ /* 0x000fc400048070ff */
[----:B------:R-:W-:Y:S02]  /*2460*/  F2FP.SATFINITE.E4M3.F32.PACK_AB_MERGE_C R102, R103, R102, RZ ;  /* 0x000000666766723e */ /* 0x000fe400048070ff */
[----:B------:R-:W-:Y:S02]  /*2470*/  F2FP.SATFINITE.E4M3.F32.PACK_AB_MERGE_C R21, R25, R24, R26 ;  /* 0x000000181915723e */ /* 0x000fe4000480701a */
[----:B------:R-:W-:Y:S02]  /*2480*/  F2FP.SATFINITE.E4M3.F32.PACK_AB_MERGE_C R22, R29, R28, R30 ;  /* 0x0000001c1d16723e */ /* 0x000fe4000480701e */
[----:B------:R-:W-:Y:S02]  /*2490*/  F2FP.SATFINITE.E4M3.F32.PACK_AB_MERGE_C R23, R33, R32, R23 ;  /* 0x000000202117723e */ /* 0x000fe40004807017 */
[----:B------:R-:W-:Y:S02]  /*24a0*/  F2FP.SATFINITE.E4M3.F32.PACK_AB_MERGE_C R36, R37, R36, R38 ;  /* 0x000000242524723e */ /* 0x000fe40004807026 */
[----:B------:R-:W-:Y:S01]  /*24b0*/  F2FP.SATFINITE.E4M3.F32.PACK_AB_MERGE_C R106, R107, R106, RZ ;  /* 0x0000006a6b6a723e */ /* 0x000fe200048070ff */
[----:B------:R1:W-:Y:S01]  /*24c0*/  STS.128 [R2+UR8], R20 ;  /* 0x0000001402007988 */ /* 0x0003e20008000c08 */
[----:B------:R-:W-:-:S02]  /*24d0*/  F2FP.SATFINITE.E4M3.F32.PACK_AB_MERGE_C R110, R111, R110, RZ ;  /* 0x0000006e6f6e723e */ /* 0x000fc400048070ff */
[----:B------:R-:W-:Y:S02]  /*24e0*/  F2FP.SATFINITE.E4M3.F32.PACK_AB_MERGE_C R114, R115, R114, RZ ;  /* 0x000000727372723e */ /* 0x000fe400048070ff */
[----:B------:R-:W-:Y:S02]  /*24f0*/  F2FP.SATFINITE.E4M3.F32.PACK_AB_MERGE_C R118, R119, R118, RZ ;  /* 0x000000767776723e */ /* 0x000fe400048070ff */
[----:B------:R-:W-:Y:S02]  /*2500*/  F2FP.SATFINITE.E4M3.F32.PACK_AB_MERGE_C R37, R41, R40, R42 ;  /* 0x000000282925723e */ /* 0x000fe4000480702a */
[----:B------:R-:W-:Y:S02]  /*2510*/  F2FP.SATFINITE.E4M3.F32.PACK_AB_MERGE_C R38, R45, R44, R46 ;  /* 0x0000002c2d26723e */ /* 0x000fe4000480702e */
[----:B------:R-:W-:Y:S02]  /*2520*/  F2FP.SATFINITE.E4M3.F32.PACK_AB_MERGE_C R39, R49, R48, R39 ;  /* 0x000000303127723e */ /* 0x000fe40004807027 */
[----:B------:R-:W-:-:S02]  /*2530*/  F2FP.SATFINITE.E4M3.F32.PACK_AB_MERGE_C R52, R53, R52, R54 ;  /* 0x000000343534723e */ /* 0x000fc40004807036 */
[----:B------:R-:W-:Y:S01]  /*2540*/  F2FP.SATFINITE.E4M3.F32.PACK_AB_MERGE_C R122, R123, R122, RZ ;  /* 0x0000007a7b7a723e */ /* 0x000fe200048070ff */
[----:B------:R1:W-:Y:S01]  /*2550*/  STS.128 [R3+UR8], R36 ;  /* 0x0000002403007988 */ /* 0x0003e20008000c08 */
[----:B------:R-:W-:Y:S02]  /*2560*/  F2FP.SATFINITE.E4M3.F32.PACK_AB_MERGE_C R126, R127, R126, RZ ;  /* 0x0000007e7f7e723e */ /* 0x000fe400048070ff */
[----:B------:R-:W-:Y:S02]  /*2570*/  F2FP.SATFINITE.E4M3.F32.PACK_AB_MERGE_C R130, R131, R130, RZ ;  /* 0x000000828382723e */ /* 0x000fe400048070ff */
[----:B------:R-:W-:Y:S02]  /*2580*/  F2FP.SATFINITE.E4M3.F32.PACK_AB_MERGE_C R53, R57, R56, R58 ;  /* 0x000000383935723e */ /* 0x000fe4000480703a */
[----:B------:R-:W-:Y:S02]  /*2590*/  F2FP.SATFINITE.E4M3.F32.PACK_AB_MERGE_C R54, R61, R60, R62 ;  /* 0x0000003c3d36723e */ /* 0x000fe4000480703e */
[----:B------:R-:W-:-:S02]  /*25a0*/  F2FP.SATFINITE.E4M3.F32.PACK_AB_MERGE_C R55, R65, R64, R55 ;  /* 0x000000404137723e */ /* 0x000fc40004807037 */
[----:B------:R-:W-:Y:S02]  /*25b0*/  F2FP.SATFINITE.E4M3.F32.PACK_AB_MERGE_C R68, R69, R68, R70 ;  /* 0x000000444544723e */ /* 0x000fe40004807046 */
[----:B------:R-:W-:Y:S02]  /*25c0*/  LOP3.LUT R8, R0, 0x30, RZ, 0x3c, !PT ;  /* 0x0000003000087812 */ /* 0x000fe400078e3cff */
[----:B------:R-:W-:Y:S02]  /*25d0*/  F2FP.SATFINITE.E4M3.F32.PACK_AB_MERGE_C R69, R73, R72, R74 ;  /* 0x000000484945723e */ /* 0x000fe4000480704a */
[----:B------:R-:W-:Y:S01]  /*25e0*/  F2FP.SATFINITE.E4M3.F32.PACK_AB_MERGE_C R70, R77, R76, R78 ;  /* 0x0000004c4d46723e */ /* 0x000fe2000480704e */
[----:B------:R1:W-:Y:S01]  /*25f0*/  STS.128 [R8+UR8], R52 ;  /* 0x0000003408007988 */ /* 0x0003e20008000c08 */
[----:B------:R-:W-:Y:S02]  /*2600*/  F2FP.SATFINITE.E4M3.F32.PACK_AB_MERGE_C R71, R81, R80, R71 ;  /* 0x000000505147723e */ /* 0x000fe40004807047 */
[----:B------:R-:W-:-:S02]  /*2610*/  F2FP.SATFINITE.E4M3.F32.PACK_AB_MERGE_C R84, R85, R84, R86 ;  /* 0x000000545554723e */ /* 0x000fc40004807056 */
[C---:B------:R-:W-:Y:S02]  /*2620*/  LOP3.LUT R9, R0.reuse, 0x40, RZ, 0x3c, !PT ;  /* 0x0000004000097812 */ /* 0x040fe400078e3cff */
[----:B------:R-:W-:Y:S02]  /*2630*/  F2FP.SATFINITE.E4M3.F32.PACK_AB_MERGE_C R85, R89, R88, R90 ;  /* 0x000000585955723e */ /* 0x000fe4000480705a */
[----:B------:R-:W-:Y:S01]  /*2640*/  F2FP.SATFINITE.E4M3.F32.PACK_AB_MERGE_C R86, R93, R92, R94 ;  /* 0x0000005c5d56723e */ /* 0x000fe2000480705e */
[----:B------:R1:W-:Y:S01]  /*2650*/  STS.128 [R9+UR8], R68 ;  /* 0x0000004409007988 */ /* 0x0003e20008000c08 */
[----:B------:R-:W-:Y:S02]  /*2660*/  F2FP.SATFINITE.E4M3.F32.PACK_AB_MERGE_C R87, R97, R96, R98 ;  /* 0x000000606157723e */ /* 0x000fe40004807062 */
[----:B------:R-:W-:Y:S02]  /*2670*/  F2FP.SATFINITE.E4M3.F32.PACK_AB_MERGE_C R100, R101, R100, R102 ;  /* 0x000000646564723e */ /* 0x000fe40004807066 */
[----:B------:R-:W-:-:S02]  /*2680*/  LOP3.LUT R10, R0, 0x50, RZ, 0x3c, !PT ;  /* 0x00000050000a7812 */ /* 0x000fc400078e3cff */
[----:B------:R-:W-:Y:S02]  /*2690*/  F2FP.SATFINITE.E4M3.F32.PACK_AB_MERGE_C R101, R105, R104, R106 ;  /* 0x000000686965723e */ /* 0x000fe4000480706a */
[----:B------:R-:W-:Y:S01]  /*26a0*/  F2FP.SATFINITE.E4M3.F32.PACK_AB_MERGE_C R102, R109, R108, R110 ;  /* 0x0000006c6d66723e */ /* 0x000fe2000480706e */
[----:B------:R1:W-:Y:S01]  /*26b0*/  STS.128 [R10+UR8], R84 ;  /* 0x000000540a007988 */ /* 0x0003e20008000c08 */
[----:B------:R-:W-:Y:S02]  /*26c0*/  F2FP.SATFINITE.E4M3.F32.PACK_AB_MERGE_C R103, R113, R112, R114 ;  /* 0x000000707167723e */ /* 0x000fe40004807072 */
[----:B------:R-:W-:Y:S02]  /*26d0*/  F2FP.SATFINITE.E4M3.F32.PACK_AB_MERGE_C R116, R117, R116, R118 ;  /* 0x000000747574723e */ /* 0x000fe40004807076 */
[----:B------:R-:W-:Y:S02]  /*26e0*/  LOP3.LUT R11, R0, 0x60, RZ, 0x3c, !PT ;  /* 0x00000060000b7812 */ /* 0x000fe400078e3cff */
[----:B------:R-:W-:-:S02]  /*26f0*/  F2FP.SATFINITE.E4M3.F32.PACK_AB_MERGE_C R117, R121, R120, R122 ;  /* 0x000000787975723e */ /* 0x000fc4000480707a */
[----:B------:R-:W-:Y:S01]  /*2700*/  F2FP.SATFINITE.E4M3.F32.PACK_AB_MERGE_C R118, R125, R124, R126 ;  /* 0x0000007c7d76723e */ /* 0x000fe2000480707e */
[----:B------:R1:W-:Y:S01]  /*2710*/  STS.128 [R11+UR8], R100 ;  /* 0x000000640b007988 */ /* 0x0003e20008000c08 */
[----:B------:R-:W-:Y:S02]  /*2720*/  F2FP.SATFINITE.E4M3.F32.PACK_AB_MERGE_C R119, R129, R128, R130 ;  /* 0x000000808177723e */ /* 0x000fe40004807082 */
[----:B------:R-:W-:-:S05]  /*2730*/  LOP3.LUT R12, R0, 0x70, RZ, 0x3c, !PT ;  /* 0x00000070000c7812 */ /* 0x000fca00078e3cff */
[----:B------:R1:W-:Y:S01]  /*2740*/  STS.128 [R12+UR8], R116 ;  /* 0x000000740c007988 */ /* 0x0003e20008000c08 */
[----:B------:R2:W-:Y:S06]  /*2750*/  MEMBAR.ALL.CTA ;  /* 0x0000000000007992 */ /* 0x0005ec0000008000 */
[----:B--2---:R-:W2:Y:S02]  /*2760*/  FENCE.VIEW.ASYNC.S ;  /* 0x00000000000073c6 */ /* 0x004ea40000000000 */
[----:B--2---:R-:W-:Y:S06]  /*2770*/  BAR.SYNC.DEFER_BLOCKING 0x0 ;  /* 0x0000000000007b1d */ /* 0x004fec0000010000 */
[----:B------:R1:W-:Y:S01]  /*2780*/  @UP1 UTMASTG.2D [UR8], [UR20] ;  /* 0x00000008140013b5 */ /* 0x0003e20008008000 */
[----:B------:R0:W-:Y:S01]  /*2790*/  UTMACMDFLUSH ;  /* 0x00000000000079b7 */ /* 0x0001e20000000000 */
[----:B------:R-:W-:-:S04]  /*27a0*/  DEPBAR.LE SB0, 0x0 ;  /* 0x000080000000791a */ /* 0x000fc80000000000 */
[----:B------:R-:W-:Y:S08]  /*27b0*/  BAR.SYNC.DEFER_BLOCKING 0x0 ;  /* 0x0000000000007b1d */ /* 0x000ff00000010000 */
[----:B------:R-:W-:Y:S06]  /*27c0*/  BAR.SYNC.DEFER_BLOCKING 0x0 ;  /* 0x0000000000007b1d */ /* 0x000fec0000010000 */
[----:B-1----:R-:W-:Y:S05]  /*27d0*/  @P2 BRA `(.L_x_68) ;  /* 0x0000000000a02947 */ /* 0x002fea0003800000 */
[----:B------:R-:W1:Y:S01]  /*27e0*/  S2UR UR5, SR_CgaCtaId ;  /* 0x00000000000579c3 */ /* 0x000e620000008800 */
[----:B------:R-:W-:Y:S01]  /*27f0*/  NOP ;  /* 0x0000000000007918 */ /* 0x000fe20000000000 */
[----:B------:R-:W-:Y:S01]  /*2800*/  UMOV UR4, 0x50 ;  /* 0x0000005000047882 */ /* 0x000fe20000000000 */
[----:B------:R-:W-:Y:S02]  /*2810*/  IMAD.U32 R0, RZ, RZ, UR23 ;  /* 0x00000017ff007e24 */ /* 0x000fe4000f8e00ff */
[----:B------:R-:W-:Y:S02]  /*2820*/  IMAD.MOV.U32 R3, RZ, RZ, 0xf ;  /* 0x0000000fff037424 */ /* 0x000fe400078e00ff */
[----:B------:R-:W-:Y:S01]  /*2830*/  IMAD.MOV.U32 R7, RZ, RZ, 0x1 ;  /* 0x00000001ff077424 */ /* 0x000fe200078e00ff */
[----:B------:R-:W-:-:S04]  /*2840*/  LOP3.LUT R0, R0, 0xffff, RZ, 0xc0, !PT ;  /* 0x0000ffff00007812 */ /* 0x000fc800078ec0ff */
[----:B------:R-:W-:-:S05]  /*2850*/  SHF.R.U32.HI R0, RZ, 0x5, R0 ;  /* 0x00000005ff007819 */ /* 0x000fca0000011600 */
[----:B------:R-:W-:Y:S01]  /*2860*/  VIADD R2, R0, 0x10 ;  /* 0x0000001000027836 */ /* 0x000fe20000000000 */
[----:B------:R-:W-:Y:S01]  /*2870*/  SHF.L.U32 R0, R3, R0, RZ ;  /* 0x0000000003007219 */ /* 0x000fe200000006ff */
[----:B-1----:R-:W-:-:S03]  /*2880*/  ULEA UR6, UR5, UR4, 0x18 ;  /* 0x0000000405067291 */ /* 0x002fc6000f8ec0ff */
[----:B------:R-:W-:-:S04]  /*2890*/  SHF.L.U32 R3, R7, R2, RZ ;  /* 0x0000000207037219 */ /* 0x000fc800000006ff */
[----:B------:R-:W-:Y:S02]  /*28a0*/  LOP3.LUT R0, R3, R0, RZ, 0xfc, !PT ;  /* 0x0000000003007212 */ /* 0x000fe400078efcff */
[----:B------:R-:W1:Y:S02]  /*28b0*/  LDS R5, [UR6] ;  /* 0x00000006ff057984 */ /* 0x000e640008000800 */
[C---:B------:R-:W-:Y:S02]  /*28c0*/  LOP3.LUT R2, R0.reuse, 0xffff, RZ, 0xc0, !PT ;  /* 0x0000ffff00027812 */ /* 0x040fe400078ec0ff */
[----:B-1----:R-:W-:-:S04]  /*28d0*/  LOP3.LUT R3, R0, 0xffff, R5, 0x80, !PT ;  /* 0x0000ffff00037812 */ /* 0x002fc800078e8005 */
[----:B------:R-:W-:-:S13]  /*28e0*/  ISETP.NE.AND P0, PT, R3, R2, PT ;  /* 0x000000020300720c */ /* 0x000fda0003f05270 */
[----:B------:R-:W-:Y:S05]  /*28f0*/  @P0 BRA `(.L_x_69) ;  /* 0x0000000000500947 */ /* 0x000fea0003800000 */
[----:B------:R-:W-:Y:S02]  /*2900*/  SHF.R.U32.HI R5, RZ, 0x10, R5 ;  /* 0x00000010ff057819 */ /* 0x000fe40000011605 */
[----:B------:R-:W-:-:S04]  /*2910*/  SHF.R.U32.HI R2, RZ, 0x10, R0 ;  /* 0x00000010ff027819 */ /* 0x000fc80000011600 */
[----:B------:R-:W-:-:S04]  /*2920*/  LOP3.LUT R5, R5, R2, RZ, 0xc0, !PT ;  /* 0x0000000205057212 */ /* 0x000fc800078ec0ff */
[----:B------:R-:W-:-:S13]  /*2930*/  ISETP.NE.AND P0, PT, R5, R2, PT ;  /* 0x000000020500720c */ /* 0x000fda0003f05270 */
[----:B------:R-:W-:Y:S05]  /*2940*/  @P0 BRA `(.L_x_70) ;  /* 0x0000000000300947 */ /* 0x000fea0003800000 */
[----:B------:R-:W-:Y:S01]  /*2950*/  R2UR UR4, R0 ;  /* 0x00000000000472ca */ /* 0x000fe200000e0000 */
[----:B------:R-:W-:Y:S01]  /*2960*/  VOTEU.ANY UR5, UPT, PT ;  /* 0x0000000000057886 */ /* 0x000fe200038e0100 */
[----:B------:R-:W1:Y:S01]  /*2970*/  S2R R0, SR_LANEID ;  /* 0x0000000000007919 */ /* 0x000e620000000000 */
[----:B------:R-:W-:-:S10]  /*2980*/  UFLO.U32 UR5, UR5 ;  /* 0x00000005000572bd */ /* 0x000fd400080e0000 */
[----:B------:R-:W-:-:S06]  /*2990*/  ULOP3.LUT UR4, URZ, UR4, URZ, 0x33, !UPT ;  /* 0x00000004ff047292 */ /* 0x000fcc000f8e33ff */
[----:B------:R-:W-:-:S04]  /*29a0*/  IMAD.U32 R2, RZ, RZ, UR4 ;  /* 0x00000004ff027e24 */ /* 0x000fc8000f8e00ff */
[----:B------:R-:W2:Y:S02]  /*29b0*/  REDUX UR7, R2 ;  /* 0x00000000020773c4 */ /* 0x000ea40000000000 */
[----:B------:R3:W-:Y:S01]  /*29c0*/  UTCATOMSWS.AND URZ, UR4 ;  /* 0x0000000400ff79e3 */ /* 0x0007e20008000000 */
[----:B-1----:R-:W-:Y:S01]  /*29d0*/  ISETP.EQ.U32.AND P0, PT, R0, UR5, PT ;  /* 0x0000000500007c0c */ /* 0x002fe2000bf02070 */
[----:B--2---:R-:W-:-:S12]  /*29e0*/  IMAD.U32 R0, RZ, RZ, UR7 ;  /* 0x00000007ff007e24 */ /* 0x004fd8000f8e00ff */
[----:B------:R3:W-:Y:S01]  /*29f0*/  @P0 ATOMS.AND RZ, [UR6], R0 ;  /* 0x00000000ffff098c */ /* 0x0007e2000a800006 */
[----:B------:R-:W-:Y:S05]  /*2a00*/  BRA `(.L_x_68) ;  /* 0x0000000000147947 */ /* 0x000fea0003800000 */
.L_x_70:
[----:B------:R-:W-:-:S07]  /*2a10*/  MOV R2, 0x2a30 ;  /* 0x00002a3000027802 */ /* 0x000fce0000000f00 */
[----:B------:R-:W-:Y:S05]  /*2a20*/  CALL.REL.NOINC `($__internal_0_$__cuda_sm10x_tcgen05_guardrail_trap_col_being_dealloced_not_returned_by_alloc) ;  /* 0x0000000000447944 */ /* 0x000fea0003c00000 */
[----:B------:R-:W-:Y:S05]  /*2a30*/  BRA `(.L_x_68) ;  /* 0x0000000000087947 */ /* 0x000fea0003800000 */
.L_x_69:
[----:B------:R-:W-:-:S07]  /*2a40*/  MOV R2, 0x2a60 ;  /* 0x00002a6000027802 */ /* 0x000fce0000000f00 */
[----:B------:R-:W-:Y:S05]  /*2a50*/  CALL.REL.NOINC `($__internal_2_$__cuda_sm10x_tcgen05_guardrail_trap_unallocated_columns_being_dealloced) ;  /* 0x0000000000507944 */ /* 0x000fea0003c00000 */
.L_x_68:
[----:B------:R-:W-:Y:S01]  /*2a60*/  NOP ;  /* 0x0000000000007918 */ /* 0x000fe20000000000 */
[----:B---3--:R-:W-:Y:S05]  /*2a70*/  EXIT ;  /* 0x000000000000794d */ /* 0x008fea0003800000 */
.L_x_57:
[----:B------:R-:W1:Y:S02]  /*2a80*/  SYNCS.PHASECHK.TRANS64.TRYWAIT P0, [UR8+0x8000], RZ ;  /* 0x008000ffff0075a7 */ /* 0x000e640008001108 */
[----:B-1----:R-:W-:Y:S05]  /*2a90*/  @!P0 BRA `(.L_x_57) ;  /* 0xfffffffc00f88947 */ /* 0x002fea000383ffff */
[----:B------:R-:W-:Y:S05]  /*2aa0*/  BRA `(.L_x_71) ;  /* 0xffffffec00dc7947 */ /* 0x000fea000383ffff */
.L_x_59:
[----:B------:R-:W1:Y:S02]  /*2ab0*/  SYNCS.PHASECHK.TRANS64.TRYWAIT P1, [UR8+0x8010], RZ ;  /* 0x008010ffff0075a7 */ /* 0x000e640008021108 */
[----:B-1----:R-:W-:Y:S05]  /*2ac0*/  @!P1 BRA `(.L_x_59) ;  /* 0xfffffffc00f89947 */ /* 0x002fea000383ffff */
[----:B------:R-:W-:Y:S05]  /*2ad0*/  BRA `(.L_x_72) ;  /* 0xfffffff000507947 */ /* 0x000fea000383ffff */
.L_x_60:
[----:B------:R-:W2:Y:S02]  /*2ae0*/  SYNCS.PHASECHK.TRANS64.TRYWAIT P0, [UR28+0x8000], R2 ;  /* 0x00800002ff0075a7 */ /* 0x000ea4000800111c */
[----:B--2---:R-:W-:Y:S05]  /*2af0*/  @!P0 BRA `(.L_x_60) ;  /* 0xfffffffc00f88947 */ /* 0x004fea000383ffff */
[----:B------:R-:W-:Y:S05]  /*2b00*/  BRA `(.L_x_73) ;  /* 0xfffffff000cc7947 */ /* 0x000fea000383ffff */
.L_x_62:
[----:B------:R-:W2:Y:S02]  /*2b10*/  SYNCS.PHASECHK.TRANS64.TRYWAIT P0, [UR28+0x8010], R2 ;  /* 0x00801002ff0075a7 */ /* 0x000ea4000800111c */
[----:B--2---:R-:W-:Y:S05]  /*2b20*/  @!P0 BRA `(.L_x_62) ;  /* 0xfffffffc00f88947 */ /* 0x004fea000383ffff */
[----:B------:R-:W-:Y:S05]  /*2b30*/  BRA `(.L_x_74) ;  /* 0xfffffff4003c7947 */ /* 0x000fea000383ffff */
        .weak           $__internal_0_$__cuda_sm10x_tcgen05_guardrail_trap_col_being_dealloced_not_returned_by_alloc
        .type           $__internal_0_$__cuda_sm10x_tcgen05_guardrail_trap_col_being_dealloced_not_returned_by_alloc,@function
        .size           $__internal_0_$__cuda_sm10x_tcgen05_guardrail_trap_col_being_dealloced_not_returned_by_alloc,($__internal_1_$__cuda_sm10x_tcgen05_guardrail_trap_phase_invalid_during_alloc - $__internal_0_$__cuda_sm10x_tcgen05_guardrail_trap_col_being_dealloced_not_returned_by_alloc)
$__internal_0_$__cuda_sm10x_tcgen05_guardrail_trap_col_being_dealloced_not_returned_by_alloc:
[----:B------:R-:W-:Y:S05]  /*2b40*/  BPT.TRAP 0x1 ;  /* 0x000000040000795c */ /* 0x000fea0000300000 */
[----:B------:R-:W-:-:S04]  /*2b50*/  IMAD.MOV.U32 R3, RZ, RZ, 0x0 ;  /* 0x00000000ff037424 */ /* 0x000fc800078e00ff */
[----:B------:R-:W-:Y:S05]  /*2b60*/  RET.REL.NODEC R2 `(gluon_tcgen05) ;  /* 0xffffffd402247950 */ /* 0x000fea0003c3ffff */
        .weak           $__internal_1_$__cuda_sm10x_tcgen05_guardrail_trap_phase_invalid_during_alloc
        .type           $__internal_1_$__cuda_sm10x_tcgen05_guardrail_trap_phase_invalid_during_alloc,@function
        .size           $__internal_1_$__cuda_sm10x_tcgen05_guardrail_trap_phase_invalid_during_alloc,($__internal_2_$__cuda_sm10x_tcgen05_guardrail_trap_unallocated_columns_being_dealloced - $__internal_1_$__cuda_sm10x_tcgen05_guardrail_trap_phase_invalid_during_alloc)
$__internal_1_$__cuda_sm10x_tcgen05_guardrail_trap_phase_invalid_during_alloc:
[----:B------:R-:W-:Y:S05]  /*2b70*/  BPT.TRAP 0x1 ;  /* 0x000000040000795c */ /* 0x000fea0000300000 */
[----:B------:R-:W-:-:S04]  /*2b80*/  IMAD.MOV.U32 R3, RZ, RZ, 0x0 ;  /* 0x00000000ff037424 */ /* 0x000fc800078e00ff */
[----:B------:R-:W-:Y:S05]  /*2b90*/  RET.REL.NODEC R2 `(gluon_tcgen05) ;  /* 0xffffffd402187950 */ /* 0x000fea0003c3ffff */
        .weak           $__internal_2_$__cuda_sm10x_tcgen05_guardrail_trap_unallocated_columns_being_dealloced
        .type           $__internal_2_$__cuda_sm10x_tcgen05_guardrail_trap_unallocated_columns_being_dealloced,@function
        .size           $__internal_2_$__cuda_sm10x_tcgen05_guardrail_trap_unallocated_columns_being_dealloced,(.L_x_78 - $__internal_2_$__cuda_sm10x_tcgen05_guardrail_trap_unallocated_columns_being_dealloced)
$__internal_2_$__cuda_sm10x_tcgen05_guardrail_trap_unallocated_columns_being_dealloced:
[----:B------:R-:W-:Y:S05]  /*2ba0*/  BPT.TRAP 0x1 ;  /* 0x000000040000795c */ /* 0x000fea0000300000 */
[----:B------:R-:W-:-:S04]  /*2bb0*/  IMAD.MOV.U32 R3, RZ, RZ, 0x0 ;  /* 0x00000000ff037424 */ /* 0x000fc800078e00ff */
[----:B------:R-:W-:Y:S05]  /*2bc0*/  RET.REL.NODEC R2 `(gluon_tcgen05) ;  /* 0xffffffd4020c7950 */ /* 0x000fea0003c3ffff */
.L_x_75:
[----:B------:R-:W-:-:S00]  /*2bd0*/  BRA `(.L_x_75) ;  /* 0xfffffffc00fc7947 */ /* 0x000fc0000383ffff */
[----:B------:R-:W-:-:S00]  /*2be0*/  NOP ;  /* 0x0000000000007918 */ /* 0x000fc00000000000 */
        /* <DEDUP_REMOVED lines=9> */
.L_x_78:


//--------------------- .nv.shared.gluon_tcgen05  --------------------------
	.section	.nv.shared.gluon_tcgen05,"aw",@nobits
	.sectionflags	@""
	.align	16
	.zero		1024


//--------------------- .nv.shared.reserved.0     --------------------------
	.section	.nv.shared.reserved.0,"aw",@nobits
	.align	8
	.weak		__nv_reservedSMEM_offset_0_alias
	.size		__nv_reservedSMEM_offset_0_alias, 0, 64
	.other		__nv_reservedSMEM_offset_0_alias,@"STO_CUDA_RESERVED_SHARED STV_DEFAULT"
__nv_reservedSMEM_offset_0_alias:
	.zero		0
.nv.shared.reserved.0:
	.zero		64
	.weak		__nv_reservedSMEM_allocation_phase
	.type		__nv_reservedSMEM_allocation_phase,@object
	.size		__nv_reservedSMEM_allocation_phase,(.L_0 - __nv_reservedSMEM_allocation_phase)
__nv_reservedSMEM_allocation_phase:
	.zero		1
.L_0:
	.zero		7
	.weak		__nv_reservedSMEM_devtool_atexit_pc
	.type		__nv_reservedSMEM_devtool_atexit_pc,@object
	.size		__nv_reservedSMEM_devtool_atexit_pc,(__nv_reservedSMEM_allocation_mask - __nv_reservedSMEM_devtool_atexit_pc)
__nv_reservedSMEM_devtool_atexit_pc:
	.zero		8
	.weak		__nv_reservedSMEM_allocation_mask
	.type		__nv_reservedSMEM_allocation_mask,@object
	.size		__nv_reservedSMEM_allocation_mask,(.L_2 - __nv_reservedSMEM_allocation_mask)
__nv_reservedSMEM_allocation_mask:
	.zero		4
.L_2:


//--------------------- .nv.constant0.gluon_tcgen05 --------------------------
	.section	.nv.constant0.gluon_tcgen05,"a",@progbits
	.sectionflags	@""
	.align	4
.nv.constant0.gluon_tcgen05:
	.zero		976


//--------------------- SYMBOLS --------------------------

	.type		.nv.reservedSmem.offset0,@object
	.size		.nv.reservedSmem.offset0,0x4
	.type		.nv.reservedSmem.cap,@object
	.size		.nv.reservedSmem.cap,0x4
